// auto-generated by cutlass_sweep.gemm — config: {"arch": "sm_90", "cluster_m": 4, "cluster_n": 4, "dtype": "tf32", "dtype_b": "tf32", "layout": "nt", "stages": 0, "tile_k": 128, "tile_m": 128, "tile_n": 64}
#include "cutlass/cutlass.h"
#include "cutlass/gemm/collective/collective_builder.hpp"
#include "cutlass/gemm/device/gemm_universal_adapter.h"
#include "cutlass/gemm/kernel/gemm_universal.hpp"
#include "cutlass/epilogue/collective/collective_builder.hpp"

using ElemA = cutlass::tfloat32_t;
using ElemB = cutlass::tfloat32_t;
using ElemCD = cutlass::tfloat32_t;
using Acc  = float;
using TileShape    = cute::Shape<cute::_128, cute::_64, cute::_128>;
using ClusterShape = cute::Shape<cute::_4, cute::_4, cute::_1>;

using CollectiveEpilogue = typename cutlass::epilogue::collective::CollectiveBuilder<
    cutlass::arch::Sm90, cutlass::arch::OpClassTensorOp,
    TileShape, ClusterShape,
    cutlass::epilogue::collective::EpilogueTileAuto,
    Acc, Acc,
    ElemCD, cutlass::layout::RowMajor, 128 / cutlass::sizeof_bits<ElemCD>::value,
    ElemCD, cutlass::layout::RowMajor, 128 / cutlass::sizeof_bits<ElemCD>::value,
    cutlass::epilogue::collective::EpilogueScheduleAuto
  >::CollectiveOp;

using CollectiveMainloop = typename cutlass::gemm::collective::CollectiveBuilder<
    cutlass::arch::Sm90, cutlass::arch::OpClassTensorOp,
    ElemA, cutlass::layout::RowMajor, 128 / cutlass::sizeof_bits<ElemA>::value,
    ElemB, cutlass::layout::ColumnMajor, 128 / cutlass::sizeof_bits<ElemB>::value,
    Acc,
    TileShape, ClusterShape,
    cutlass::gemm::collective::StageCountAutoCarveout<static_cast<int>(sizeof(typename CollectiveEpilogue::SharedStorage))>,
    cutlass::gemm::collective::KernelScheduleAuto
  >::CollectiveOp;

using GemmKernel = cutlass::gemm::kernel::GemmUniversal<
    cute::Shape<int,int,int,int>,
    CollectiveMainloop,
    CollectiveEpilogue
>;
using Gemm = cutlass::gemm::device::GemmUniversalAdapter<GemmKernel>;

// Force the device kernel symbol into the cubin without needing a host main.
auto* _anchor = &cutlass::device_kernel<GemmKernel>;


// ===== COMPILED SASS (sm_90a) =====

	.target	sm_90a

	.elftype	@"ET_EXEC"


//--------------------- .note.nv.tkinfo           --------------------------
	.section	.note.nv.tkinfo,"",@"SHT_NOTE"
	.sectionflags	@"SHF_NOTE_NV_TKINFO"
	.tkinfo
        /*0018*/ 	.word	0x00000002
        /*0030*/ 	.string	""
        /*0030*/ 	.string	"ptxas"
        /*0030*/ 	.string	"Cuda compilation tools, release 13.0, V13.0.88"
        /*0030*/ 	.string	"Build cuda_13.0.r13.0/compiler.36424714_0"
        /*0030*/ 	.string	"-arch sm_90a -m 64 "



//--------------------- .note.nv.cuinfo           --------------------------
	.section	.note.nv.cuinfo,"",@"SHT_NOTE"
	.sectionflags	@"SHF_NOTE_NV_CUINFO"
        /*0018*/ 	.short	0x0002
        /*001a*/ 	.short	0x005a
        /*001c*/ 	.short	0x0082
	.zero		2


//--------------------- .nv.info                  --------------------------
	.section	.nv.info,"",@"SHT_CUDA_INFO"
	.align	4


	//----- nvinfo : EIATTR_REGCOUNT
	.align		4
        /*0000*/ 	.byte	0x04, 0x2f
        /*0002*/ 	.short	(.L_15 - .L_14)
	.align		4
.L_14:
        /*0004*/ 	.word	index@(_ZN7cutlass13device_kernelINS_4gemm6kernel13GemmUniversalIN4cute5tupleIJiiiiEEENS1_10collective13CollectiveMmaINS1_34MainloopSm90TmaGmmaWarpSpecializedILi2ENS5_IJNS4_1CILi4EEESB_NSA_ILi1EEEEEENS1_35KernelTmaWarpSpecializedCooperativeEEENS5_IJNSA_ILi128EEENSA_ILi64EEESG_EEENS_10tfloat32_tENS5_IJlSC_lEEESJ_SK_NS4_8TiledMMAINS4_8MMA_AtomIJNS4_4SM904GMMA29MMA_64x64x8_F32TF32TF32_SS_TNILNSO_7ScaleInE1ELSQ_1EEEEEENS4_6LayoutINS5_IJNSA_ILi2EEESC_SC_EEENS5_IJSC_NSA_ILi0EEESW_EEEEENS5_IJNS4_10UnderscoreESZ_SZ_EEEEENS4_23SM90_TMA_LOAD_MULTICASTENS4_14ComposedLayoutINS4_7SwizzleILi3ELi4ELi3EEENS4_18smem_ptr_flag_bitsILi32EEENST_INS5_IJNSA_ILi8EEENSA_ILi32EEEEEENS5_IJS19_SC_EEEEEEEvNS4_8identityES12_S1D_vS1E_EENS_8epilogue10collective6detail29Sm90TmaWarpSpecializedAdapterINS1H_15DefaultEpilogueISJ_SK_SK_NS1G_6thread17LinearCombinationISJ_Li1EffLNS1L_9ScaleType4KindE0ELNS_15FloatRoundStyleE2ESJ_EENS1_15EpilogueDefaultEEEEEvvEEEEvNT_6ParamsE)
        /*0008*/ 	.word	0x000000a8


	//----- nvinfo : EIATTR_FRAME_SIZE
	.align		4
.L_15:
        /*000c*/ 	.byte	0x04, 0x11
        /*000e*/ 	.short	(.L_17 - .L_16)
	.align		4
.L_16:
        /*0010*/ 	.word	index@(_ZN7cutlass13device_kernelINS_4gemm6kernel13GemmUniversalIN4cute5tupleIJiiiiEEENS1_10collective13CollectiveMmaINS1_34MainloopSm90TmaGmmaWarpSpecializedILi2ENS5_IJNS4_1CILi4EEESB_NSA_ILi1EEEEEENS1_35KernelTmaWarpSpecializedCooperativeEEENS5_IJNSA_ILi128EEENSA_ILi64EEESG_EEENS_10tfloat32_tENS5_IJlSC_lEEESJ_SK_NS4_8TiledMMAINS4_8MMA_AtomIJNS4_4SM904GMMA29MMA_64x64x8_F32TF32TF32_SS_TNILNSO_7ScaleInE1ELSQ_1EEEEEENS4_6LayoutINS5_IJNSA_ILi2EEESC_SC_EEENS5_IJSC_NSA_ILi0EEESW_EEEEENS5_IJNS4_10UnderscoreESZ_SZ_EEEEENS4_23SM90_TMA_LOAD_MULTICASTENS4_14ComposedLayoutINS4_7SwizzleILi3ELi4ELi3EEENS4_18smem_ptr_flag_bitsILi32EEENST_INS5_IJNSA_ILi8EEENSA_ILi32EEEEEENS5_IJS19_SC_EEEEEEEvNS4_8identityES12_S1D_vS1E_EENS_8epilogue10collective6detail29Sm90TmaWarpSpecializedAdapterINS1H_15DefaultEpilogueISJ_SK_SK_NS1G_6thread17LinearCombinationISJ_Li1EffLNS1L_9ScaleType4KindE0ELNS_15FloatRoundStyleE2ESJ_EENS1_15EpilogueDefaultEEEEEvvEEEEvNT_6ParamsE)
        /*0014*/ 	.word	0x00000000


	//----- nvinfo : EIATTR_MIN_STACK_SIZE
	.align		4
.L_17:
        /*0018*/ 	.byte	0x04, 0x12
        /*001a*/ 	.short	(.L_19 - .L_18)
	.align		4
.L_18:
        /*001c*/ 	.word	index@(_ZN7cutlass13device_kernelINS_4gemm6kernel13GemmUniversalIN4cute5tupleIJiiiiEEENS1_10collective13CollectiveMmaINS1_34MainloopSm90TmaGmmaWarpSpecializedILi2ENS5_IJNS4_1CILi4EEESB_NSA_ILi1EEEEEENS1_35KernelTmaWarpSpecializedCooperativeEEENS5_IJNSA_ILi128EEENSA_ILi64EEESG_EEENS_10tfloat32_tENS5_IJlSC_lEEESJ_SK_NS4_8TiledMMAINS4_8MMA_AtomIJNS4_4SM904GMMA29MMA_64x64x8_F32TF32TF32_SS_TNILNSO_7ScaleInE1ELSQ_1EEEEEENS4_6LayoutINS5_IJNSA_ILi2EEESC_SC_EEENS5_IJSC_NSA_ILi0EEESW_EEEEENS5_IJNS4_10UnderscoreESZ_SZ_EEEEENS4_23SM90_TMA_LOAD_MULTICASTENS4_14ComposedLayoutINS4_7SwizzleILi3ELi4ELi3EEENS4_18smem_ptr_flag_bitsILi32EEENST_INS5_IJNSA_ILi8EEENSA_ILi32EEEEEENS5_IJS19_SC_EEEEEEEvNS4_8identityES12_S1D_vS1E_EENS_8epilogue10collective6detail29Sm90TmaWarpSpecializedAdapterINS1H_15DefaultEpilogueISJ_SK_SK_NS1G_6thread17LinearCombinationISJ_Li1EffLNS1L_9ScaleType4KindE0ELNS_15FloatRoundStyleE2ESJ_EENS1_15EpilogueDefaultEEEEEvvEEEEvNT_6ParamsE)
        /*0020*/ 	.word	0x00000000
.L_19:


//--------------------- .nv.compat                --------------------------
	.section	.nv.compat,"",@"SHT_CUDA_COMPAT_INFO"
	.align	4
        /*0000*/ 	.byte	0x02, 0x09, 0x01, 0x00, 0x02, 0x02, 0x04, 0x00, 0x02, 0x05, 0x05, 0x00, 0x03, 0x07, 0x01, 0x01
        /*0010*/ 	.byte	0x02, 0x03, 0x01, 0x00, 0x02, 0x06, 0x01, 0x00, 0x04, 0x0b, 0x08, 0x00, 0x00, 0x00, 0x00, 0x00
        /*0020*/ 	.byte	0x00, 0x00, 0x00, 0x00


//--------------------- .nv.info._ZN7cutlass13device_kernelINS_4gemm6kernel13GemmUniversalIN4cute5tupleIJiiiiEEENS1_10collective13CollectiveMmaINS1_34MainloopSm90TmaGmmaWarpSpecializedILi2ENS5_IJNS4_1CILi4EEESB_NSA_ILi1EEEEEENS1_35KernelTmaWarpSpecializedCooperativeEEENS5_IJNSA_ILi128EEENSA_ILi64EEESG_EEENS_10tfloat32_tENS5_IJlSC_lEEESJ_SK_NS4_8TiledMMAINS4_8MMA_AtomIJNS4_4SM904GMMA29MMA_64x64x8_F32TF32TF32_SS_TNILNSO_7ScaleInE1ELSQ_1EEEEEENS4_6LayoutINS5_IJNSA_ILi2EEESC_SC_EEENS5_IJSC_NSA_ILi0EEESW_EEEEENS5_IJNS4_10UnderscoreESZ_SZ_EEEEENS4_23SM90_TMA_LOAD_MULTICASTENS4_14ComposedLayoutINS4_7SwizzleILi3ELi4ELi3EEENS4_18smem_ptr_flag_bitsILi32EEENST_INS5_IJNSA_ILi8EEENSA_ILi32EEEEEENS5_IJS19_SC_EEEEEEEvNS4_8identityES12_S1D_vS1E_EENS_8epilogue10collective6detail29Sm90TmaWarpSpecializedAdapterINS1H_15DefaultEpilogueISJ_SK_SK_NS1G_6thread17LinearCombinationISJ_Li1EffLNS1L_9ScaleType4KindE0ELNS_15FloatRoundStyleE2ESJ_EENS1_15EpilogueDefaultEEEEEvvEEEEvNT_6ParamsE --------------------------
	.section	.nv.info._ZN7cutlass13device_kernelINS_4gemm6kernel13GemmUniversalIN4cute5tupleIJiiiiEEENS1_10collective13CollectiveMmaINS1_34MainloopSm90TmaGmmaWarpSpecializedILi2ENS5_IJNS4_1CILi4EEESB_NSA_ILi1EEEEEENS1_35KernelTmaWarpSpecializedCooperativeEEENS5_IJNSA_ILi128EEENSA_ILi64EEESG_EEENS_10tfloat32_tENS5_IJlSC_lEEESJ_SK_NS4_8TiledMMAINS4_8MMA_AtomIJNS4_4SM904GMMA29MMA_64x64x8_F32TF32TF32_SS_TNILNSO_7ScaleInE1ELSQ_1EEEEEENS4_6LayoutINS5_IJNSA_ILi2EEESC_SC_EEENS5_IJSC_NSA_ILi0EEESW_EEEEENS5_IJNS4_10UnderscoreESZ_SZ_EEEEENS4_23SM90_TMA_LOAD_MULTICASTENS4_14ComposedLayoutINS4_7SwizzleILi3ELi4ELi3EEENS4_18smem_ptr_flag_bitsILi32EEENST_INS5_IJNSA_ILi8EEENSA_ILi32EEEEEENS5_IJS19_SC_EEEEEEEvNS4_8identityES12_S1D_vS1E_EENS_8epilogue10collective6detail29Sm90TmaWarpSpecializedAdapterINS1H_15DefaultEpilogueISJ_SK_SK_NS1G_6thread17LinearCombinationISJ_Li1EffLNS1L_9ScaleType4KindE0ELNS_15FloatRoundStyleE2ESJ_EENS1_15EpilogueDefaultEEEEEvvEEEEvNT_6ParamsE,"",@"SHT_CUDA_INFO"
	.sectionflags	@""
	.align	4


	//----- nvinfo : EIATTR_CUDA_API_VERSION
	.align		4
        /*0000*/ 	.byte	0x04, 0x37
        /*0002*/ 	.short	(.L_21 - .L_20)
.L_20:
        /*0004*/ 	.word	0x00000082


	//----- nvinfo : EIATTR_KPARAM_INFO
	.align		4
.L_21:
        /*0008*/ 	.byte	0x04, 0x17
        /*000a*/ 	.short	(.L_23 - .L_22)
.L_22:
        /*000c*/ 	.word	0x00000000
        /*0010*/ 	.short	0x0000
        /*0012*/ 	.short	0x0070
        /*0014*/ 	.byte	0x00, 0xf0, 0x01, 0x10


	//----- nvinfo : EIATTR_SPARSE_MMA_MASK
	.align		4
.L_23:
        /*0018*/ 	.byte	0x03, 0x50
        /*001a*/ 	.short	0x0000


	//----- nvinfo : EIATTR_MAXREG_COUNT
	.align		4
        /*001c*/ 	.byte	0x03, 0x1b
        /*001e*/ 	.short	0x00a8


	//----- nvinfo : EIATTR_NUM_BARRIERS
	.align		4
        /*0020*/ 	.byte	0x02, 0x4c
        /*0022*/ 	.byte	0x01
	.zero		1


	//----- nvinfo : EIATTR_EXTERNS
	.align		4
        /*0024*/ 	.byte	0x04, 0x0f
        /*0026*/ 	.short	(.L_25 - .L_24)


	//   ....[0]....
	.align		4
.L_24:
        /*0028*/ 	.word	index@(__assertfail)


	//----- nvinfo : EIATTR_MERCURY_ISA_VERSION
	.align		4
.L_25:
        /*002c*/ 	.byte	0x03, 0x5f
        /*002e*/ 	.short	0x0101


	//----- nvinfo : EIATTR_INT_WARP_WIDE_INSTR_OFFSETS
	.align		4
        /*0030*/ 	.byte	0x04, 0x31
        /*0032*/ 	.short	(.L_27 - .L_26)


	//   ....[0]....
.L_26:
        /*0034*/ 	.word	0x00000480


	//   ....[1]....
        /*0038*/ 	.word	0x00000490


	//   ....[2]....
        /*003c*/ 	.word	0x00000640


	//   ....[3]....
        /*0040*/ 	.word	0x00002950


	//----- nvinfo : EIATTR_COOP_GROUP_MASK_REGIDS
	.align		4
.L_27:
        /*0044*/ 	.byte	0x04, 0x29
        /*0046*/ 	.short	(.L_29 - .L_28)


	//   ....[0]....
.L_28:
        /*0048*/ 	.word	0xffffffff


	//   ....[1]....
        /*004c*/ 	.word	0xffffffff


	//   ....[2]....
        /*0050*/ 	.word	0xffffffff


	//   ....[3]....
        /*0054*/ 	.word	0xffffffff


	//   ....[4]....
        /*0058*/ 	.word	0xffffffff


	//   ....[5]....
        /*005c*/ 	.word	0xffffffff


	//----- nvinfo : EIATTR_COOP_GROUP_INSTR_OFFSETS
	.align		4
.L_29:
        /*0060*/ 	.byte	0x04, 0x28
        /*0062*/ 	.short	(.L_31 - .L_30)


	//   ....[0]....
.L_30:
        /*0064*/ 	.word	0x00000060


	//   ....[1]....
        /*0068*/ 	.word	0x00000070


	//   ....[2]....
        /*006c*/ 	.word	0x00000130


	//   ....[3]....
        /*0070*/ 	.word	0x000002c0


	//   ....[4]....
        /*0074*/ 	.word	0x000007e0


	//   ....[5]....
        /*0078*/ 	.word	0x00001460


	//----- nvinfo : EIATTR_REG_RECONFIG
	.align		4
.L_31:
        /*007c*/ 	.byte	0x01, 0x54
	.zero		2


	//----- nvinfo : EIATTR_SYSCALL_OFFSETS
	.align		4
        /*0080*/ 	.byte	0x04, 0x46
        /*0082*/ 	.short	(.L_33 - .L_32)


	//   ....[0]....
.L_32:
        /*0084*/ 	.word	0x00001650


	//----- nvinfo : EIATTR_MBARRIER_INSTR_OFFSETS
	.align		4
.L_33:
        /*0088*/ 	.byte	0x04, 0x39
        /*008a*/ 	.short	(.L_35 - .L_34)


	//   ....[0]....
.L_34:
        /*008c*/ 	.word	0x00000250
        /*0090*/ 	.word	0x000000ff
        /*0094*/ 	.word	0x00000000
        /*0098*/ 	.short	0x0100
        /*009a*/ 	.byte	0x08
	.zero		1


	//   ....[1]....
        /*009c*/ 	.word	0x00000260
        /*00a0*/ 	.word	0x000000ff
        /*00a4*/ 	.word	0x00000010
        /*00a8*/ 	.short	0x0100
        /*00aa*/ 	.byte	0x08
	.zero		1


	//   ....[2]....
        /*00ac*/ 	.word	0x00000270
        /*00b0*/ 	.word	0x000000ff
        /*00b4*/ 	.word	0x00000008
        /*00b8*/ 	.short	0x0100
        /*00ba*/ 	.byte	0x08
	.zero		1


	//   ....[3]....
        /*00bc*/ 	.word	0x00000280
        /*00c0*/ 	.word	0x000000ff
        /*00c4*/ 	.word	0x00000018
        /*00c8*/ 	.short	0x0100
        /*00ca*/ 	.byte	0x08
	.zero		1


	//   ....[4]....
        /*00cc*/ 	.word	0x000006b0
        /*00d0*/ 	.word	0x000000ff
        /*00d4*/ 	.word	0x00000030
        /*00d8*/ 	.short	0x0100
        /*00da*/ 	.byte	0x06
	.zero		1


	//   ....[5]....
        /*00dc*/ 	.word	0x00000760
        /*00e0*/ 	.word	0x000000ff
        /*00e4*/ 	.word	0x00000038
        /*00e8*/ 	.short	0x0100
        /*00ea*/ 	.byte	0x06
	.zero		1


	//   ....[6]....
        /*00ec*/ 	.word	0x00001710
        /*00f0*/ 	.word	0x00000003
        /*00f4*/ 	.word	0x00000000
        /*00f8*/ 	.short	0x010a
        /*00fa*/ 	.byte	0x3f
	.zero		1


	//   ....[7]....
        /*00fc*/ 	.word	0x00001770
        /*0100*/ 	.word	0x00000003
        /*0104*/ 	.word	0x00000000
        /*0108*/ 	.short	0x010a
        /*010a*/ 	.byte	0x3f
	.zero		1


	//   ....[8]....
        /*010c*/ 	.word	0x00002020
        /*0110*/ 	.word	0x00000005
        /*0114*/ 	.word	0x00000000
        /*0118*/ 	.short	0x010a
        /*011a*/ 	.byte	0x3f
	.zero		1


	//   ....[9]....
        /*011c*/ 	.word	0x00002060
        /*0120*/ 	.word	0x00000005
        /*0124*/ 	.word	0x00000000
        /*0128*/ 	.short	0x010a
        /*012a*/ 	.byte	0x3f
	.zero		1


	//   ....[10]....
        /*012c*/ 	.word	0x00002800
        /*0130*/ 	.word	0x00000004
        /*0134*/ 	.word	0x00000000
        /*0138*/ 	.short	0x0101
        /*013a*/ 	.byte	0x3f
	.zero		1


	//   ....[11]....
        /*013c*/ 	.word	0x000029c0
        /*0140*/ 	.word	0x00000000
        /*0144*/ 	.word	0x00000000
        /*0148*/ 	.short	0x0101
        /*014a*/ 	.byte	0x3f
	.zero		1


	//   ....[12]....
        /*014c*/ 	.word	0x00005d80
        /*0150*/ 	.word	0x00000014
        /*0154*/ 	.word	0x00000010
        /*0158*/ 	.short	0x010a
        /*015a*/ 	.byte	0x3f
	.zero		1


	//   ....[13]....
        /*015c*/ 	.word	0x00006380
        /*0160*/ 	.word	0x00000004
        /*0164*/ 	.word	0x00000038
        /*0168*/ 	.short	0x0101
        /*016a*/ 	.byte	0x3f
	.zero		1


	//   ....[14]....
        /*016c*/ 	.word	0x00006aa0
        /*0170*/ 	.word	0x00000005
        /*0174*/ 	.word	0x00000000
        /*0178*/ 	.short	0x010a
        /*017a*/ 	.byte	0x3f
	.zero		1


	//   ....[15]....
        /*017c*/ 	.word	0x00006b20
        /*0180*/ 	.word	0x00000009
        /*0184*/ 	.word	0x00000000
        /*0188*/ 	.short	0x010a
        /*018a*/ 	.byte	0x3f
	.zero		1


	//   ....[16]....
        /*018c*/ 	.word	0x00006b80
        /*0190*/ 	.word	0x00000003
        /*0194*/ 	.word	0x00000000
        /*0198*/ 	.short	0x010a
        /*019a*/ 	.byte	0x3f
	.zero		1


	//   ....[17]....
        /*019c*/ 	.word	0x00006bd0
        /*01a0*/ 	.word	0x00000005
        /*01a4*/ 	.word	0x00000000
        /*01a8*/ 	.short	0x010a
        /*01aa*/ 	.byte	0x3f
	.zero		1


	//   ....[18]....
        /*01ac*/ 	.word	0x00006ca0
        /*01b0*/ 	.word	0x00000014
        /*01b4*/ 	.word	0x00000010
        /*01b8*/ 	.short	0x010a
        /*01ba*/ 	.byte	0x3f
	.zero		1


	//   ....[19]....
        /*01bc*/ 	.word	0x00006d70
        /*01c0*/ 	.word	0x00000005
        /*01c4*/ 	.word	0x00000000
        /*01c8*/ 	.short	0x010a
        /*01ca*/ 	.byte	0x3f
	.zero		1


	//----- nvinfo : EIATTR_NUM_MBARRIERS
	.align		4
.L_35:
        /*01cc*/ 	.byte	0x03, 0x38
        /*01ce*/ 	.short	0x0006


	//----- nvinfo : EIATTR_EXIT_INSTR_OFFSETS
	.align		4
        /*01d0*/ 	.byte	0x04, 0x1c
        /*01d2*/ 	.short	(.L_37 - .L_36)


	//   ....[0]....
.L_36:
        /*01d4*/ 	.word	0x000009b0


	//   ....[1]....
        /*01d8*/ 	.word	0x000011c0


	//   ....[2]....
        /*01dc*/ 	.word	0x000053d0


	//   ....[3]....
        /*01e0*/ 	.word	0x00005930


	//   ....[4]....
        /*01e4*/ 	.word	0x00006b70


	//----- nvinfo : EIATTR_MAX_THREADS
	.align		4
.L_37:
        /*01e8*/ 	.byte	0x04, 0x05
        /*01ea*/ 	.short	(.L_39 - .L_38)
.L_38:
        /*01ec*/ 	.word	0x00000180
        /*01f0*/ 	.word	0x00000001
        /*01f4*/ 	.word	0x00000001


	//----- nvinfo : EIATTR_CRS_STACK_SIZE
	.align		4
.L_39:
        /*01f8*/ 	.byte	0x04, 0x1e
        /*01fa*/ 	.short	(.L_41 - .L_40)
.L_40:
        /*01fc*/ 	.word	0x00000000


	//----- nvinfo : EIATTR_CBANK_PARAM_SIZE
	.align		4
.L_41:
        /*0200*/ 	.byte	0x03, 0x19
        /*0202*/ 	.short	0x0470


	//----- nvinfo : EIATTR_PARAM_CBANK
	.align		4
        /*0204*/ 	.byte	0x04, 0x0a
        /*0206*/ 	.short	(.L_43 - .L_42)
	.align		4
.L_42:
        /*0208*/ 	.word	index@(.nv.constant0._ZN7cutlass13device_kernelINS_4gemm6kernel13GemmUniversalIN4cute5tupleIJiiiiEEENS1_10collective13CollectiveMmaINS1_34MainloopSm90TmaGmmaWarpSpecializedILi2ENS5_IJNS4_1CILi4EEESB_NSA_ILi1EEEEEENS1_35KernelTmaWarpSpecializedCooperativeEEENS5_IJNSA_ILi128EEENSA_ILi64EEESG_EEENS_10tfloat32_tENS5_IJlSC_lEEESJ_SK_NS4_8TiledMMAINS4_8MMA_AtomIJNS4_4SM904GMMA29MMA_64x64x8_F32TF32TF32_SS_TNILNSO_7ScaleInE1ELSQ_1EEEEEENS4_6LayoutINS5_IJNSA_ILi2EEESC_SC_EEENS5_IJSC_NSA_ILi0EEESW_EEEEENS5_IJNS4_10UnderscoreESZ_SZ_EEEEENS4_23SM90_TMA_LOAD_MULTICASTENS4_14ComposedLayoutINS4_7SwizzleILi3ELi4ELi3EEENS4_18smem_ptr_flag_bitsILi32EEENST_INS5_IJNSA_ILi8EEENSA_ILi32EEEEEENS5_IJS19_SC_EEEEEEEvNS4_8identityES12_S1D_vS1E_EENS_8epilogue10collective6detail29Sm90TmaWarpSpecializedAdapterINS1H_15DefaultEpilogueISJ_SK_SK_NS1G_6thread17LinearCombinationISJ_Li1EffLNS1L_9ScaleType4KindE0ELNS_15FloatRoundStyleE2ESJ_EENS1_15EpilogueDefaultEEEEEvvEEEEvNT_6ParamsE)
        /*020c*/ 	.short	0x0210
        /*020e*/ 	.short	0x0470


	//----- nvinfo : EIATTR_SW_WAR
	.align		4
.L_43:
        /*0210*/ 	.byte	0x04, 0x36
        /*0212*/ 	.short	(.L_45 - .L_44)
.L_44:
        /*0214*/ 	.word	0x00000008
.L_45:


//--------------------- .nv.callgraph             --------------------------
	.section	.nv.callgraph,"",@"SHT_CUDA_CALLGRAPH"
	.align	4
	.sectionentsize	8
	.align		4
        /*0000*/ 	.word	0x00000000
	.align		4
        /*0004*/ 	.word	0xffffffff
	.align		4
        /*0008*/ 	.word	index@(_ZN7cutlass13device_kernelINS_4gemm6kernel13GemmUniversalIN4cute5tupleIJiiiiEEENS1_10collective13CollectiveMmaINS1_34MainloopSm90TmaGmmaWarpSpecializedILi2ENS5_IJNS4_1CILi4EEESB_NSA_ILi1EEEEEENS1_35KernelTmaWarpSpecializedCooperativeEEENS5_IJNSA_ILi128EEENSA_ILi64EEESG_EEENS_10tfloat32_tENS5_IJlSC_lEEESJ_SK_NS4_8TiledMMAINS4_8MMA_AtomIJNS4_4SM904GMMA29MMA_64x64x8_F32TF32TF32_SS_TNILNSO_7ScaleInE1ELSQ_1EEEEEENS4_6LayoutINS5_IJNSA_ILi2EEESC_SC_EEENS5_IJSC_NSA_ILi0EEESW_EEEEENS5_IJNS4_10UnderscoreESZ_SZ_EEEEENS4_23SM90_TMA_LOAD_MULTICASTENS4_14ComposedLayoutINS4_7SwizzleILi3ELi4ELi3EEENS4_18smem_ptr_flag_bitsILi32EEENST_INS5_IJNSA_ILi8EEENSA_ILi32EEEEEENS5_IJS19_SC_EEEEEEEvNS4_8identityES12_S1D_vS1E_EENS_8epilogue10collective6detail29Sm90TmaWarpSpecializedAdapterINS1H_15DefaultEpilogueISJ_SK_SK_NS1G_6thread17LinearCombinationISJ_Li1EffLNS1L_9ScaleType4KindE0ELNS_15FloatRoundStyleE2ESJ_EENS1_15EpilogueDefaultEEEEEvvEEEEvNT_6ParamsE)
	.align		4
        /*000c*/ 	.word	index@(__assertfail)
	.align		4
        /*0010*/ 	.word	0x00000000
	.align		4
        /*0014*/ 	.word	0xfffffffe
	.align		4
        /*0018*/ 	.word	0x00000000
	.align		4
        /*001c*/ 	.word	0xfffffffd
	.align		4
        /*0020*/ 	.word	0x00000000
	.align		4
        /*0024*/ 	.word	0xfffffffc


//--------------------- .nv.constant4             --------------------------
	.section	.nv.constant4,"a",@progbits
	.align	8
	.align		8
.nv.constant4:
        /*0000*/ 	.dword	__assertfail
	.align		8
        /*0008*/ 	.dword	__unnamed_1
	.align		8
        /*0010*/ 	.dword	_ZN40_INTERNAL_ccc7850f_4_k_cu_b8f827b1_324144cuda3std3__45__cpo5beginE
	.align		8
        /*0018*/ 	.dword	_ZN40_INTERNAL_ccc7850f_4_k_cu_b8f827b1_324144cuda3std3__45__cpo3endE
	.align		8
        /*0020*/ 	.dword	_ZN40_INTERNAL_ccc7850f_4_k_cu_b8f827b1_324144cuda3std3__45__cpo6cbeginE
	.align		8
        /*0028*/ 	.dword	_ZN40_INTERNAL_ccc7850f_4_k_cu_b8f827b1_324144cuda3std3__45__cpo4cendE
	.align		8
        /*0030*/ 	.dword	_ZN40_INTERNAL_ccc7850f_4_k_cu_b8f827b1_324144cuda3std3__442_GLOBAL__N__ccc7850f_4_k_cu_b8f827b1_324146ignoreE
	.align		8
        /*0038*/ 	.dword	_ZN40_INTERNAL_ccc7850f_4_k_cu_b8f827b1_324144cuda3std3__419piecewise_constructE
	.align		8
        /*0040*/ 	.dword	_ZN40_INTERNAL_ccc7850f_4_k_cu_b8f827b1_324144cuda3std3__48in_placeE
	.align		8
        /*0048*/ 	.dword	_ZN40_INTERNAL_ccc7850f_4_k_cu_b8f827b1_324144cuda3std6ranges3__45__cpo4swapE
	.align		8
        /*0050*/ 	.dword	_ZN40_INTERNAL_ccc7850f_4_k_cu_b8f827b1_324144cuda3std6ranges3__45__cpo9iter_moveE
	.align		8
        /*0058*/ 	.dword	_ZN40_INTERNAL_ccc7850f_4_k_cu_b8f827b1_324144cute7productE
	.align		8
        /*0060*/ 	.dword	_ZN40_INTERNAL_ccc7850f_4_k_cu_b8f827b1_324144cute1_E
	.align		8
        /*0068*/ 	.dword	$str$22
	.align		8
        /*0070*/ 	.dword	$str$23


//--------------------- .text._ZN7cutlass13device_kernelINS_4gemm6kernel13GemmUniversalIN4cute5tupleIJiiiiEEENS1_10collective13CollectiveMmaINS1_34MainloopSm90TmaGmmaWarpSpecializedILi2ENS5_IJNS4_1CILi4EEESB_NSA_ILi1EEEEEENS1_35KernelTmaWarpSpecializedCooperativeEEENS5_IJNSA_ILi128EEENSA_ILi64EEESG_EEENS_10tfloat32_tENS5_IJlSC_lEEESJ_SK_NS4_8TiledMMAINS4_8MMA_AtomIJNS4_4SM904GMMA29MMA_64x64x8_F32TF32TF32_SS_TNILNSO_7ScaleInE1ELSQ_1EEEEEENS4_6LayoutINS5_IJNSA_ILi2EEESC_SC_EEENS5_IJSC_NSA_ILi0EEESW_EEEEENS5_IJNS4_10UnderscoreESZ_SZ_EEEEENS4_23SM90_TMA_LOAD_MULTICASTENS4_14ComposedLayoutINS4_7SwizzleILi3ELi4ELi3EEENS4_18smem_ptr_flag_bitsILi32EEENST_INS5_IJNSA_ILi8EEENSA_ILi32EEEEEENS5_IJS19_SC_EEEEEEEvNS4_8identityES12_S1D_vS1E_EENS_8epilogue10collective6detail29Sm90TmaWarpSpecializedAdapterINS1H_15DefaultEpilogueISJ_SK_SK_NS1G_6thread17LinearCombinationISJ_Li1EffLNS1L_9ScaleType4KindE0ELNS_15FloatRoundStyleE2ESJ_EENS1_15EpilogueDefaultEEEEEvvEEEEvNT_6ParamsE --------------------------
	.section	.text._ZN7cutlass13device_kernelINS_4gemm6kernel13GemmUniversalIN4cute5tupleIJiiiiEEENS1_10collective13CollectiveMmaINS1_34MainloopSm90TmaGmmaWarpSpecializedILi2ENS5_IJNS4_1CILi4EEESB_NSA_ILi1EEEEEENS1_35KernelTmaWarpSpecializedCooperativeEEENS5_IJNSA_ILi128EEENSA_ILi64EEESG_EEENS_10tfloat32_tENS5_IJlSC_lEEESJ_SK_NS4_8TiledMMAINS4_8MMA_AtomIJNS4_4SM904GMMA29MMA_64x64x8_F32TF32TF32_SS_TNILNSO_7ScaleInE1ELSQ_1EEEEEENS4_6LayoutINS5_IJNSA_ILi2EEESC_SC_EEENS5_IJSC_NSA_ILi0EEESW_EEEEENS5_IJNS4_10UnderscoreESZ_SZ_EEEEENS4_23SM90_TMA_LOAD_MULTICASTENS4_14ComposedLayoutINS4_7SwizzleILi3ELi4ELi3EEENS4_18smem_ptr_flag_bitsILi32EEENST_INS5_IJNSA_ILi8EEENSA_ILi32EEEEEENS5_IJS19_SC_EEEEEEEvNS4_8identityES12_S1D_vS1E_EENS_8epilogue10collective6detail29Sm90TmaWarpSpecializedAdapterINS1H_15DefaultEpilogueISJ_SK_SK_NS1G_6thread17LinearCombinationISJ_Li1EffLNS1L_9ScaleType4KindE0ELNS_15FloatRoundStyleE2ESJ_EENS1_15EpilogueDefaultEEEEEvvEEEEvNT_6ParamsE,"ax",@progbits
	.align	128
.text._ZN7cutlass13device_kernelINS_4gemm6kernel13GemmUniversalIN4cute5tupleIJiiiiEEENS1_10collective13CollectiveMmaINS1_34MainloopSm90TmaGmmaWarpSpecializedILi2ENS5_IJNS4_1CILi4EEESB_NSA_ILi1EEEEEENS1_35KernelTmaWarpSpecializedCooperativeEEENS5_IJNSA_ILi128EEENSA_ILi64EEESG_EEENS_10tfloat32_tENS5_IJlSC_lEEESJ_SK_NS4_8TiledMMAINS4_8MMA_AtomIJNS4_4SM904GMMA29MMA_64x64x8_F32TF32TF32_SS_TNILNSO_7ScaleInE1ELSQ_1EEEEEENS4_6LayoutINS5_IJNSA_ILi2EEESC_SC_EEENS5_IJSC_NSA_ILi0EEESW_EEEEENS5_IJNS4_10UnderscoreESZ_SZ_EEEEENS4_23SM90_TMA_LOAD_MULTICASTENS4_14ComposedLayoutINS4_7SwizzleILi3ELi4ELi3EEENS4_18smem_ptr_flag_bitsILi32EEENST_INS5_IJNSA_ILi8EEENSA_ILi32EEEEEENS5_IJS19_SC_EEEEEEEvNS4_8identityES12_S1D_vS1E_EENS_8epilogue10collective6detail29Sm90TmaWarpSpecializedAdapterINS1H_15DefaultEpilogueISJ_SK_SK_NS1G_6thread17LinearCombinationISJ_Li1EffLNS1L_9ScaleType4KindE0ELNS_15FloatRoundStyleE2ESJ_EENS1_15EpilogueDefaultEEEEEvvEEEEvNT_6ParamsE:
        .type           _ZN7cutlass13device_kernelINS_4gemm6kernel13GemmUniversalIN4cute5tupleIJiiiiEEENS1_10collective13CollectiveMmaINS1_34MainloopSm90TmaGmmaWarpSpecializedILi2ENS5_IJNS4_1CILi4EEESB_NSA_ILi1EEEEEENS1_35KernelTmaWarpSpecializedCooperativeEEENS5_IJNSA_ILi128EEENSA_ILi64EEESG_EEENS_10tfloat32_tENS5_IJlSC_lEEESJ_SK_NS4_8TiledMMAINS4_8MMA_AtomIJNS4_4SM904GMMA29MMA_64x64x8_F32TF32TF32_SS_TNILNSO_7ScaleInE1ELSQ_1EEEEEENS4_6LayoutINS5_IJNSA_ILi2EEESC_SC_EEENS5_IJSC_NSA_ILi0EEESW_EEEEENS5_IJNS4_10UnderscoreESZ_SZ_EEEEENS4_23SM90_TMA_LOAD_MULTICASTENS4_14ComposedLayoutINS4_7SwizzleILi3ELi4ELi3EEENS4_18smem_ptr_flag_bitsILi32EEENST_INS5_IJNSA_ILi8EEENSA_ILi32EEEEEENS5_IJS19_SC_EEEEEEEvNS4_8identityES12_S1D_vS1E_EENS_8epilogue10collective6detail29Sm90TmaWarpSpecializedAdapterINS1H_15DefaultEpilogueISJ_SK_SK_NS1G_6thread17LinearCombinationISJ_Li1EffLNS1L_9ScaleType4KindE0ELNS_15FloatRoundStyleE2ESJ_EENS1_15EpilogueDefaultEEEEEvvEEEEvNT_6ParamsE,@function
        .size           _ZN7cutlass13device_kernelINS_4gemm6kernel13GemmUniversalIN4cute5tupleIJiiiiEEENS1_10collective13CollectiveMmaINS1_34MainloopSm90TmaGmmaWarpSpecializedILi2ENS5_IJNS4_1CILi4EEESB_NSA_ILi1EEEEEENS1_35KernelTmaWarpSpecializedCooperativeEEENS5_IJNSA_ILi128EEENSA_ILi64EEESG_EEENS_10tfloat32_tENS5_IJlSC_lEEESJ_SK_NS4_8TiledMMAINS4_8MMA_AtomIJNS4_4SM904GMMA29MMA_64x64x8_F32TF32TF32_SS_TNILNSO_7ScaleInE1ELSQ_1EEEEEENS4_6LayoutINS5_IJNSA_ILi2EEESC_SC_EEENS5_IJSC_NSA_ILi0EEESW_EEEEENS5_IJNS4_10UnderscoreESZ_SZ_EEEEENS4_23SM90_TMA_LOAD_MULTICASTENS4_14ComposedLayoutINS4_7SwizzleILi3ELi4ELi3EEENS4_18smem_ptr_flag_bitsILi32EEENST_INS5_IJNSA_ILi8EEENSA_ILi32EEEEEENS5_IJS19_SC_EEEEEEEvNS4_8identityES12_S1D_vS1E_EENS_8epilogue10collective6detail29Sm90TmaWarpSpecializedAdapterINS1H_15DefaultEpilogueISJ_SK_SK_NS1G_6thread17LinearCombinationISJ_Li1EffLNS1L_9ScaleType4KindE0ELNS_15FloatRoundStyleE2ESJ_EENS1_15EpilogueDefaultEEEEEvvEEEEvNT_6ParamsE,(.L_x_129 - _ZN7cutlass13device_kernelINS_4gemm6kernel13GemmUniversalIN4cute5tupleIJiiiiEEENS1_10collective13CollectiveMmaINS1_34MainloopSm90TmaGmmaWarpSpecializedILi2ENS5_IJNS4_1CILi4EEESB_NSA_ILi1EEEEEENS1_35KernelTmaWarpSpecializedCooperativeEEENS5_IJNSA_ILi128EEENSA_ILi64EEESG_EEENS_10tfloat32_tENS5_IJlSC_lEEESJ_SK_NS4_8TiledMMAINS4_8MMA_AtomIJNS4_4SM904GMMA29MMA_64x64x8_F32TF32TF32_SS_TNILNSO_7ScaleInE1ELSQ_1EEEEEENS4_6LayoutINS5_IJNSA_ILi2EEESC_SC_EEENS5_IJSC_NSA_ILi0EEESW_EEEEENS5_IJNS4_10UnderscoreESZ_SZ_EEEEENS4_23SM90_TMA_LOAD_MULTICASTENS4_14ComposedLayoutINS4_7SwizzleILi3ELi4ELi3EEENS4_18smem_ptr_flag_bitsILi32EEENST_INS5_IJNSA_ILi8EEENSA_ILi32EEEEEENS5_IJS19_SC_EEEEEEEvNS4_8identityES12_S1D_vS1E_EENS_8epilogue10collective6detail29Sm90TmaWarpSpecializedAdapterINS1H_15DefaultEpilogueISJ_SK_SK_NS1G_6thread17LinearCombinationISJ_Li1EffLNS1L_9ScaleType4KindE0ELNS_15FloatRoundStyleE2ESJ_EENS1_15EpilogueDefaultEEEEEvvEEEEvNT_6ParamsE)
        .other          _ZN7cutlass13device_kernelINS_4gemm6kernel13GemmUniversalIN4cute5tupleIJiiiiEEENS1_10collective13CollectiveMmaINS1_34MainloopSm90TmaGmmaWarpSpecializedILi2ENS5_IJNS4_1CILi4EEESB_NSA_ILi1EEEEEENS1_35KernelTmaWarpSpecializedCooperativeEEENS5_IJNSA_ILi128EEENSA_ILi64EEESG_EEENS_10tfloat32_tENS5_IJlSC_lEEESJ_SK_NS4_8TiledMMAINS4_8MMA_AtomIJNS4_4SM904GMMA29MMA_64x64x8_F32TF32TF32_SS_TNILNSO_7ScaleInE1ELSQ_1EEEEEENS4_6LayoutINS5_IJNSA_ILi2EEESC_SC_EEENS5_IJSC_NSA_ILi0EEESW_EEEEENS5_IJNS4_10UnderscoreESZ_SZ_EEEEENS4_23SM90_TMA_LOAD_MULTICASTENS4_14ComposedLayoutINS4_7SwizzleILi3ELi4ELi3EEENS4_18smem_ptr_flag_bitsILi32EEENST_INS5_IJNSA_ILi8EEENSA_ILi32EEEEEENS5_IJS19_SC_EEEEEEEvNS4_8identityES12_S1D_vS1E_EENS_8epilogue10collective6detail29Sm90TmaWarpSpecializedAdapterINS1H_15DefaultEpilogueISJ_SK_SK_NS1G_6thread17LinearCombinationISJ_Li1EffLNS1L_9ScaleType4KindE0ELNS_15FloatRoundStyleE2ESJ_EENS1_15EpilogueDefaultEEEEEvvEEEEvNT_6ParamsE,@"STO_CUDA_ENTRY STV_DEFAULT"
_ZN7cutlass13device_kernelINS_4gemm6kernel13GemmUniversalIN4cute5tupleIJiiiiEEENS1_10collective13CollectiveMmaINS1_34MainloopSm90TmaGmmaWarpSpecializedILi2ENS5_IJNS4_1CILi4EEESB_NSA_ILi1EEEEEENS1_35KernelTmaWarpSpecializedCooperativeEEENS5_IJNSA_ILi128EEENSA_ILi64EEESG_EEENS_10tfloat32_tENS5_IJlSC_lEEESJ_SK_NS4_8TiledMMAINS4_8MMA_AtomIJNS4_4SM904GMMA29MMA_64x64x8_F32TF32TF32_SS_TNILNSO_7ScaleInE1ELSQ_1EEEEEENS4_6LayoutINS5_IJNSA_ILi2EEESC_SC_EEENS5_IJSC_NSA_ILi0EEESW_EEEEENS5_IJNS4_10UnderscoreESZ_SZ_EEEEENS4_23SM90_TMA_LOAD_MULTICASTENS4_14ComposedLayoutINS4_7SwizzleILi3ELi4ELi3EEENS4_18smem_ptr_flag_bitsILi32EEENST_INS5_IJNSA_ILi8EEENSA_ILi32EEEEEENS5_IJS19_SC_EEEEEEEvNS4_8identityES12_S1D_vS1E_EENS_8epilogue10collective6detail29Sm90TmaWarpSpecializedAdapterINS1H_15DefaultEpilogueISJ_SK_SK_NS1G_6thread17LinearCombinationISJ_Li1EffLNS1L_9ScaleType4KindE0ELNS_15FloatRoundStyleE2ESJ_EENS1_15EpilogueDefaultEEEEEvvEEEEvNT_6ParamsE:
[----:B------:R-:W0:Y:S01]  /*0000*/  LDC R1, c[0x0][0x28] ;  /* 0x00000a00ff017b82 */ /* 0x000e220000000800 */
[----:B------:R-:W1:Y:S01]  /*0010*/  S2R R63, SR_TID.X ;  /* 0x00000000003f7919 */ /* 0x000e620000002100 */
[----:B------:R-:W-:Y:S01]  /*0020*/  ELECT P0, URZ, PT ;  /* 0x00000000003f782f */ /* 0x000fe20003800000 */
[----:B------:R-:W-:Y:S01]  /*0030*/  BSSY B0, `(.L_x_0) ;  /* 0x000000f000007945 */ /* 0x000fe20003800000 */
[--C-:B-1----:R-:W-:Y:S02]  /*0040*/  SHF.R.U32.HI R0, RZ, 0x5, R63.reuse ;  /* 0x00000005ff007819 */ /* 0x102fe4000001163f */
[----:B------:R-:W-:-:S03]  /*0050*/  SHF.R.U32.HI R6, RZ, 0x7, R63 ;  /* 0x00000007ff067819 */ /* 0x000fc6000001163f */
[----:B------:R-:W1:Y:S04]  /*0060*/  SHFL.IDX PT, R2, R0, RZ, 0x1f ;  /* 0x00001fff00027589 */ /* 0x000e6800000e0000 */
[----:B------:R2:W3:Y:S01]  /*0070*/  SHFL.IDX PT, R5, R6, RZ, 0x1f ;  /* 0x00001fff06057589 */ /* 0x0004e200000e0000 */
[----:B-1----:R-:W-:-:S13]  /*0080*/  ISETP.NE.OR P0, PT, R2, RZ, !P0 ;  /* 0x000000ff0200720c */ /* 0x002fda0004705670 */
[----:B0-23--:R-:W-:Y:S05]  /*0090*/  @P0 BRA `(.L_x_1) ;  /* 0x0000000000200947 */ /* 0x00dfea0003800000 */
[----:B------:R-:W-:Y:S02]  /*00a0*/  ULDC.64 UR4, c[0x0][0x198] ;  /* 0x0000660000047ab9 */ /* 0x000fe40000000a00 */
[----:B------:R-:W-:Y:S02]  /*00b0*/  UIADD3 UR6, UP0, UR4, 0xf0, URZ ;  /* 0x000000f004067890 */ /* 0x000fe4000ff1e03f */
[----:B------:R-:W-:Y:S02]  /*00c0*/  UIADD3 UR4, UP1, UR4, 0x1f0, URZ ;  /* 0x000001f004047890 */ /* 0x000fe4000ff3e03f */
[----:B------:R-:W-:Y:S02]  /*00d0*/  UIADD3.X UR7, URZ, UR5, URZ, UP0, !UPT ;  /* 0x000000053f077290 */ /* 0x000fe400087fe43f */
[----:B------:R-:W-:-:S07]  /*00e0*/  UIADD3.X UR5, URZ, UR5, URZ, UP1, !UPT ;  /* 0x000000053f057290 */ /* 0x000fce0008ffe43f */
[----:B------:R0:W-:Y:S02]  /*00f0*/  UTMACCTL.PF [UR6] ;  /* 0x00000000060079b9 */ /* 0x0001e40008040000 */
[----:B------:R0:W-:Y:S02]  /*0100*/  UTMACCTL.PF [UR4] ;  /* 0x00000000040079b9 */ /* 0x0001e40008040000 */
[----:B0-----:R-:W-:Y:S01]  /*0110*/  NOP ;  /* 0x0000000000007918 */ /* 0x001fe20000000000 */
.L_x_1:
[----:B------:R-:W-:Y:S05]  /*0120*/  BSYNC B0 ;  /* 0x0000000000007941 */ /* 0x000fea0003800000 */
.L_x_0:
[----:B------:R-:W0:Y:S01]  /*0130*/  SHFL.IDX PT, R3, R0, RZ, 0x1f ;  /* 0x00001fff00037589 */ /* 0x000e2200000e0000 */
[----:B------:R-:W-:-:S04]  /*0140*/  SHF.R.S32.HI R4, RZ, 0x1f, R63 ;  /* 0x0000001fff047819 */ /* 0x000fc8000001143f */
[----:B------:R-:W-:Y:S02]  /*0150*/  LEA.HI R4, R4, R63, RZ, 0x7 ;  /* 0x0000003f04047211 */ /* 0x000fe400078f38ff */
[----:B0-----:R-:W-:-:S13]  /*0160*/  ISETP.NE.AND P0, PT, R3, RZ, PT ;  /* 0x000000ff0300720c */ /* 0x001fda0003f05270 */
[----:B------:R-:W-:Y:S05]  /*0170*/  @P0 BRA `(.L_x_2) ;  /* 0x0000000000480947 */ /* 0x000fea0003800000 */
[----:B------:R-:W0:Y:S01]  /*0180*/  S2UR UR8, SR_CgaCtaId ;  /* 0x00000000000879c3 */ /* 0x000e220000008800 */
[----:B------:R-:W-:Y:S01]  /*0190*/  UMOV UR4, 0x400 ;  /* 0x0000040000047882 */ /* 0x000fe20000000000 */
[----:B------:R-:W-:Y:S01]  /*01a0*/  UMOV UR5, 0x1 ;  /* 0x0000000100057882 */ /* 0x000fe20000000000 */
[----:B------:R-:W-:Y:S01]  /*01b0*/  UMOV UR6, 0xe ;  /* 0x0000000e00067882 */ /* 0x000fe20000000000 */
[----:B------:R-:W-:Y:S01]  /*01c0*/  ELECT P0, URZ, PT ;  /* 0x00000000003f782f */ /* 0x000fe20003800000 */
[----:B------:R-:W-:-:S04]  /*01d0*/  UIADD3 UR6, -UR6, 0x100000, URZ ;  /* 0x0010000006067890 */ /* 0x000fc8000fffe13f */
[----:B------:R-:W-:Y:S02]  /*01e0*/  USHF.L.U32 UR7, UR6, 0xb, URZ ;  /* 0x0000000b06077899 */ /* 0x000fe4000800063f */
[----:B------:R-:W-:Y:S02]  /*01f0*/  USHF.L.U32 UR6, UR6, 0x1, URZ ;  /* 0x0000000106067899 */ /* 0x000fe4000800063f */
[----:B0-----:R-:W-:Y:S02]  /*0200*/  ULEA UR8, UR8, UR4, 0x18 ;  /* 0x0000000408087291 */ /* 0x001fe4000f8ec03f */
[----:B------:R-:W-:-:S04]  /*0210*/  UIADD3 UR4, -UR5, 0x100000, URZ ;  /* 0x0010000005047890 */ /* 0x000fc8000fffe13f */
[----:B------:R-:W-:Y:S02]  /*0220*/  USHF.L.U32 UR5, UR4, 0xb, URZ ;  /* 0x0000000b04057899 */ /* 0x000fe4000800063f */
[----:B------:R-:W-:Y:S01]  /*0230*/  USHF.L.U32 UR4, UR4, 0x1, URZ ;  /* 0x0000000104047899 */ /* 0x000fe2000800063f */
[----:B------:R-:W0:Y:S11]  /*0240*/  FENCE.VIEW.ASYNC.S ;  /* 0x00000000000073c6 */ /* 0x000e360000000000 */
[----:B0-----:R0:W1:Y:S01]  /*0250*/  SYNCS.EXCH.64 URZ, [UR8], UR4 ;  /* 0x00000004083f75b2 */ /* 0x0010620008000100 */
[----:B------:R0:W2:Y:S01]  /*0260*/  SYNCS.EXCH.64 URZ, [UR8+0x10], UR6 ;  /* 0x00001006083f75b2 */ /* 0x0000a20008000100 */
[----:B------:R0:W3:Y:S01]  /*0270*/  SYNCS.EXCH.64 URZ, [UR8+0x8], UR4 ;  /* 0x00000804083f75b2 */ /* 0x0000e20008000100 */
[----:B------:R0:W4:Y:S01]  /*0280*/  SYNCS.EXCH.64 URZ, [UR8+0x18], UR6 ;  /* 0x00001806083f75b2 */ /* 0x0001220008000100 */
[----:B------:R-:W-:Y:S01]  /*0290*/  NOP ;  /* 0x0000000000007918 */ /* 0x000fe20000000000 */
.L_x_2:
[----:B0-----:R-:W0:Y:S01]  /*02a0*/  S2UR UR8, SR_CTAID.X ;  /* 0x00000000000879c3 */ /* 0x001e220000002500 */
[----:B------:R-:W-:Y:S01]  /*02b0*/  LOP3.LUT R4, R4, 0xffffff80, RZ, 0xc0, !PT ;  /* 0xffffff8004047812 */ /* 0x000fe200078ec0ff */
[----:B------:R-:W5:Y:S01]  /*02c0*/  SHFL.IDX PT, R0, R0, RZ, 0x1f ;  /* 0x00001fff00007589 */ /* 0x000f6200000e0000 */
[----:B------:R-:W-:Y:S01]  /*02d0*/  SHF.R.S32.HI R12, RZ, 0x1f, R3 ;  /* 0x0000001fff0c7819 */ /* 0x000fe20000011403 */
[----:B------:R-:W-:Y:S01]  /*02e0*/  ULDC UR4, c[0x0][0x150] ;  /* 0x0000540000047ab9 */ /* 0x000fe20000000800 */
[----:B------:R-:W-:Y:S01]  /*02f0*/  ELECT P0, URZ, PT ;  /* 0x00000000003f782f */ /* 0x000fe20003800000 */
[----:B------:R-:W-:Y:S01]  /*0300*/  IMAD.IADD R8, R63, 0x1, -R4 ;  /* 0x000000013f087824 */ /* 0x000fe200078e0a04 */
[----:B------:R-:W-:Y:S01]  /*0310*/  LEA.HI R12, R12, R3, RZ, 0x2 ;  /* 0x000000030c0c7211 */ /* 0x000fe200078f10ff */
[----:B------:R-:W1:Y:S01]  /*0320*/  S2R R4, SR_CTAID.Y ;  /* 0x0000000000047919 */ /* 0x000e620000002600 */
[----:B------:R-:W2:Y:S01]  /*0330*/  LDC R11, c[0x0][0x144] ;  /* 0x00005100ff0b7b82 */ /* 0x000ea20000000800 */
[----:B------:R-:W-:Y:S01]  /*0340*/  NOP ;  /* 0x0000000000007918 */ /* 0x000fe20000000000 */
[----:B------:R-:W-:Y:S01]  /*0350*/  SHF.R.S32.HI R7, RZ, 0x1f, R8 ;  /* 0x0000001fff077819 */ /* 0x000fe20000011408 */
[----:B------:R-:W-:Y:S01]  /*0360*/  NOP ;  /* 0x0000000000007918 */ /* 0x000fe20000000000 */
[----:B------:R-:W-:Y:S01]  /*0370*/  LOP3.LUT R12, R12, 0x3ffffffc, RZ, 0xc0, !PT ;  /* 0x3ffffffc0c0c7812 */ /* 0x000fe200078ec0ff */
[----:B------:R-:W-:Y:S01]  /*0380*/  IMAD.MOV.U32 R22, RZ, RZ, 0x1 ;  /* 0x00000001ff167424 */ /* 0x000fe200078e00ff */
[----:B------:R-:W-:-:S02]  /*0390*/  LEA.HI R7, R7, R8, RZ, 0x3 ;  /* 0x0000000807077211 */ /* 0x000fc400078f18ff */
[----:B------:R-:W-:Y:S01]  /*03a0*/  ISETP.NE.AND P3, PT, R5, RZ, PT ;  /* 0x000000ff0500720c */ /* 0x000fe20003f65270 */
[----:B------:R-:W-:Y:S01]  /*03b0*/  IMAD.IADD R3, R3, 0x1, -R12 ;  /* 0x0000000103037824 */ /* 0x000fe200078e0a0c */
[--C-:B------:R-:W-:Y:S01]  /*03c0*/  SHF.R.S32.HI R9, RZ, 0x3, R7.reuse ;  /* 0x00000003ff097819 */ /* 0x100fe20000011407 */
[----:B------:R-:W3:Y:S01]  /*03d0*/  LDC R12, c[0x0][0x140] ;  /* 0x00005000ff0c7b82 */ /* 0x000ee20000000800 */
[----:B------:R-:W-:Y:S02]  /*03e0*/  SHF.R.S32.HI R10, RZ, 0x1f, R7 ;  /* 0x0000001fff0a7819 */ /* 0x000fe40000011407 */
[----:B0-----:R-:W-:Y:S02]  /*03f0*/  I2FP.F32.U32 R7, UR8 ;  /* 0x0000000800077c45 */ /* 0x001fe40008201000 */
[----:B------:R-:W-:Y:S02]  /*0400*/  LEA.HI R10, R10, R9, RZ, 0x2 ;  /* 0x000000090a0a7211 */ /* 0x000fe400078f10ff */
[----:B-----5:R-:W-:Y:S01]  /*0410*/  ISETP.NE.OR P0, PT, R0, RZ, !P0 ;  /* 0x000000ff0000720c */ /* 0x020fe20004705670 */
[----:B------:R-:W-:Y:S01]  /*0420*/  FMUL R7, R7, UR4 ;  /* 0x0000000407077c20 */ /* 0x000fe20008400000 */
[----:B------:R-:W-:Y:S01]  /*0430*/  LOP3.LUT R10, R10, 0xfffffffc, RZ, 0xc0, !PT ;  /* 0xfffffffc0a0a7812 */ /* 0x000fe200078ec0ff */
[----:B------:R-:W-:-:S04]  /*0440*/  ULDC UR4, c[0x0][0x154] ;  /* 0x0000550000047ab9 */ /* 0x000fc80000000800 */
[----:B------:R-:W0:Y:S01]  /*0450*/  F2I.U32.TRUNC.NTZ R7, R7 ;  /* 0x0000000700077305 */ /* 0x000e22000020f000 */
[----:B------:R-:W-:-:S04]  /*0460*/  IMAD.IADD R10, R9, 0x1, -R10 ;  /* 0x00000001090a7824 */ /* 0x000fc800078e0a0a */
[----:B------:R-:W-:Y:S01]  /*0470*/  IMAD R10, R3, 0x4, R10 ;  /* 0x00000004030a7824 */ /* 0x000fe200078e020a */
[----:B------:R-:W-:Y:S01]  /*0480*/  VOTEU.ALL UP0, P0 ;  /* 0x00000000003f7886 */ /* 0x000fe20000000000 */
[----:B------:R-:W-:Y:S02]  /*0490*/  VOTEU.ALL UP1, P0 ;  /* 0x00000000003f7886 */ /* 0x000fe40000020000 */
[----:B------:R-:W-:Y:S01]  /*04a0*/  IMAD.SHL.U32 R19, R10, 0x4, RZ ;  /* 0x000000040a137824 */ /* 0x000fe200078e00ff */
[----:B------:R-:W-:Y:S01]  /*04b0*/  SHF.R.S32.HI R3, RZ, 0x1f, R10 ;  /* 0x0000001fff037819 */ /* 0x000fe2000001140a */
[----:B------:R-:W5:Y:S01]  /*04c0*/  @!UP0 S2UR UR7, SR_CgaCtaId ;  /* 0x00000000000789c3 */ /* 0x000f620000008800 */
[----:B------:R-:W-:Y:S01]  /*04d0*/  @!UP0 UMOV UR6, 0x400 ;  /* 0x0000040000068882 */ /* 0x000fe20000000000 */
[----:B---3--:R-:W-:Y:S01]  /*04e0*/  ISETP.EQ.U32.AND P2, PT, R12, 0x1, PT ;  /* 0x000000010c00780c */ /* 0x008fe20003f42070 */
[----:B0-----:R-:W-:Y:S01]  /*04f0*/  IMAD.MOV R14, RZ, RZ, -R7 ;  /* 0x000000ffff0e7224 */ /* 0x001fe200078e0a07 */
[----:B------:R-:W-:-:S02]  /*0500*/  LEA.HI R0, R3, R10, RZ, 0x2 ;  /* 0x0000000a03007211 */ /* 0x000fc400078f10ff */
[----:B------:R-:W-:Y:S01]  /*0510*/  LOP3.LUT R19, R10, 0xc, R19, 0x78, !PT ;  /* 0x0000000c0a137812 */ /* 0x000fe200078e7813 */
[----:B--2---:R-:W-:Y:S01]  /*0520*/  IMAD R3, R11, R14, UR8 ;  /* 0x000000080b037e24 */ /* 0x004fe2000f8e020e */
[----:B------:R-:W-:Y:S01]  /*0530*/  LOP3.LUT R9, R0, 0xfffffffc, RZ, 0xc0, !PT ;  /* 0xfffffffc00097812 */ /* 0x000fe200078ec0ff */
[----:B------:R-:W0:Y:S01]  /*0540*/  LDC R7, c[0x0][0x148] ;  /* 0x00005200ff077b82 */ /* 0x000e220000000800 */
[----:B-1----:R-:W-:-:S03]  /*0550*/  I2FP.F32.U32 R11, R4 ;  /* 0x00000004000b7245 */ /* 0x002fc60000201000 */
[----:B------:R-:W-:Y:S01]  /*0560*/  IMAD.IADD R0, R10, 0x1, -R9 ;  /* 0x000000010a007824 */ /* 0x000fe200078e0a09 */
[----:B------:R-:W-:Y:S01]  /*0570*/  SHF.R.S32.HI R9, RZ, 0x1f, R2 ;  /* 0x0000001fff097819 */ /* 0x000fe20000011402 */
[----:B------:R-:W-:Y:S01]  /*0580*/  FMUL R11, R11, UR4 ;  /* 0x000000040b0b7c20 */ /* 0x000fe20008400000 */
[----:B------:R-:W-:Y:S01]  /*0590*/  UMOV UR4, 0x20 ;  /* 0x0000002000047882 */ /* 0x000fe20000000000 */
[----:B------:R-:W-:Y:S01]  /*05a0*/  VIADD R10, R5, 0xffffffff ;  /* 0xffffffff050a7836 */ /* 0x000fe20000000000 */
[----:B------:R-:W-:Y:S01]  /*05b0*/  ISETP.NE.AND P4, PT, R0, R3, PT ;  /* 0x000000030000720c */ /* 0x000fe20003f85270 */
[----:B------:R-:W-:-:S04]  /*05c0*/  @!UP0 UIADD3 UR4, -UR4, 0x100000, URZ ;  /* 0x0010000004048890 */ /* 0x000fc8000fffe13f */
[----:B------:R-:W-:Y:S02]  /*05d0*/  @!UP0 USHF.L.U32 UR5, UR4, 0xb, URZ ;  /* 0x0000000b04058899 */ /* 0x000fe4000800063f */
[----:B------:R-:W-:Y:S01]  /*05e0*/  @!UP0 USHF.L.U32 UR4, UR4, 0x1, URZ ;  /* 0x0000000104048899 */ /* 0x000fe2000800063f */
[----:B------:R-:W-:Y:S01]  /*05f0*/  LEA.HI R9, R9, R2, RZ, 0x2 ;  /* 0x0000000209097211 */ /* 0x000fe200078f10ff */
[----:B------:R-:W1:Y:S01]  /*0600*/  F2I.U32.TRUNC.NTZ R11, R11 ;  /* 0x0000000b000b7305 */ /* 0x000e62000020f000 */
[----:B------:R-:W-:Y:S01]  /*0610*/  ISETP.GE.U32.AND P6, PT, R10, 0x2, PT ;  /* 0x000000020a00780c */ /* 0x000fe20003fc6070 */
[----:B-----5:R-:W-:Y:S01]  /*0620*/  @!UP0 ULEA UR6, UR7, UR6, 0x18 ;  /* 0x0000000607068291 */ /* 0x020fe2000f8ec03f */
[----:B------:R-:W-:Y:S01]  /*0630*/  LOP3.LUT R9, R9, 0xfffffffc, RZ, 0xc0, !PT ;  /* 0xfffffffc09097812 */ /* 0x000fe200078ec0ff */
[----:B------:R-:W-:Y:S01]  /*0640*/  VOTEU.ALL UP0, P0 ;  /* 0x00000000003f7886 */ /* 0x000fe20000000000 */
[----:B------:R-:W-:-:S03]  /*0650*/  LOP3.LUT P0, RZ, R8, 0x7, RZ, 0xc0, !PT ;  /* 0x0000000708ff7812 */ /* 0x000fc6000780c0ff */
[----:B------:R-:W-:Y:S01]  /*0660*/  IMAD.IADD R0, R2, 0x1, -R9 ;  /* 0x0000000102007824 */ /* 0x000fe200078e0a09 */
[----:B------:R-:W-:Y:S02]  /*0670*/  ISETP.LT.U32.AND P0, PT, R19, 0x10, !P0 ;  /* 0x000000101300780c */ /* 0x000fe40004701070 */
[----:B------:R-:W-:Y:S02]  /*0680*/  @P4 SHF.R.S32.HI R2, RZ, 0x1f, R19 ;  /* 0x0000001fff024819 */ /* 0x000fe40000011413 */
[----:B------:R-:W-:Y:S01]  /*0690*/  ISETP.NE.AND P1, PT, R0, 0x3, PT ;  /* 0x000000030000780c */ /* 0x000fe20003f25270 */
[----:B------:R-:W2:Y:S02]  /*06a0*/  FENCE.VIEW.ASYNC.S ;  /* 0x00000000000073c6 */ /* 0x000ea40000000000 */
[----:B--2---:R2:W3:Y:S01]  /*06b0*/  @!UP0 SYNCS.EXCH.64 URZ, [UR6+0x30], UR4 ;  /* 0x00003004063f85b2 */ /* 0x0044e20008000100 */
[----:B-1----:R-:W-:Y:S01]  /*06c0*/  IMAD.MOV R20, RZ, RZ, -R11 ;  /* 0x000000ffff147224 */ /* 0x002fe200078e0a0b */
[----:B------:R-:W-:-:S02]  /*06d0*/  @P4 LEA.HI R2, R2, R19, RZ, 0x2 ;  /* 0x0000001302024211 */ /* 0x000fc400078f10ff */
[----:B------:R-:W-:Y:S01]  /*06e0*/  ISETP.EQ.OR P1, PT, R0, RZ, !P1 ;  /* 0x000000ff0000720c */ /* 0x000fe20004f22670 */
[----:B0-----:R-:W-:Y:S01]  /*06f0*/  IMAD R9, R7, R20, R4 ;  /* 0x0000001407097224 */ /* 0x001fe200078e0204 */
[----:B------:R-:W-:Y:S02]  /*0700*/  @P4 SHF.R.S32.HI R2, RZ, 0x2, R2 ;  /* 0x00000002ff024819 */ /* 0x000fe40000011402 */
[----:B------:R-:W-:Y:S02]  /*0710*/  ISETP.EQ.AND P1, PT, R5, RZ, P1 ;  /* 0x000000ff0500720c */ /* 0x000fe40000f22270 */
[----:B------:R-:W-:Y:S02]  /*0720*/  @P4 ISETP.NE.AND P5, PT, R2, R9, PT ;  /* 0x000000090200420c */ /* 0x000fe40003fa5270 */
[----:B------:R-:W-:Y:S02]  /*0730*/  SEL R9, RZ, 0x1, !P0 ;  /* 0x00000001ff097807 */ /* 0x000fe40004000000 */
[----:B------:R-:W-:-:S02]  /*0740*/  @P4 SEL R22, RZ, 0x1, P5 ;  /* 0x00000001ff164807 */ /* 0x000fc40002800000 */
[----:B------:R-:W-:Y:S01]  /*0750*/  SEL R18, RZ, 0x1, !P1 ;  /* 0x00000001ff127807 */ /* 0x000fe20004800000 */
[----:B------:R2:W0:Y:S01]  /*0760*/  @!UP1 SYNCS.EXCH.64 URZ, [UR6+0x38], UR4 ;  /* 0x00003804063f95b2 */ /* 0x0004220008000100 */
[----:B------:R-:W-:Y:S01]  /*0770*/  LOP3.LUT R22, R22, R9, RZ, 0xc0, !PT ;  /* 0x0000000916167212 */ /* 0x000fe200078ec0ff */
[----:B------:R-:W-:Y:S01]  /*0780*/  NOP ;  /* 0x0000000000007918 */ /* 0x000fe20000000000 */
[----:B------:R-:W-:Y:S02]  /*0790*/  LOP3.LUT R11, R63, 0x7f, RZ, 0xc0, !PT ;  /* 0x0000007f3f0b7812 */ /* 0x000fe400078ec0ff */
[----:B------:R-:W-:Y:S01]  /*07a0*/  SEL R18, R18, 0x2, P6 ;  /* 0x0000000212127807 */ /* 0x000fe20003000000 */
[----:B--23--:R-:W-:Y:S06]  /*07b0*/  @!P2 BRA `(.L_x_3) ;  /* 0x000000000008a947 */ /* 0x00cfec0003800000 */
[----:B0---4-:R-:W-:Y:S01]  /*07c0*/  UCGABAR_ARV ;  /* 0x00000000000079c7 */ /* 0x011fe20008000000 */
[----:B------:R-:W-:Y:S05]  /*07d0*/  BRA `(.L_x_4) ;  /* 0x0000000000047947 */ /* 0x000fea0003800000 */
.L_x_3:
[----:B0---4-:R-:W-:Y:S01]  /*07e0*/  NOP ;  /* 0x0000000000007918 */ /* 0x011fe20000000000 */
.L_x_4:
[----:B------:R-:W0:Y:S01]  /*07f0*/  LDC R2, c[0x0][0x65c] ;  /* 0x00019700ff027b82 */ /* 0x000e220000000800 */
[----:B------:R-:W-:Y:S02]  /*0800*/  IMAD.U32 R8, RZ, RZ, UR8 ;  /* 0x00000008ff087e24 */ /* 0x000fe4000f8e00ff */
[----:B------:R-:W-:Y:S01]  /*0810*/  IMAD.MOV.U32 R9, RZ, RZ, RZ ;  /* 0x000000ffff097224 */ /* 0x000fe200078e00ff */
[----:B0-----:R-:W-:-:S04]  /*0820*/  ISETP.NE.AND P1, PT, R2, 0x1, PT ;  /* 0x000000010200780c */ /* 0x001fc80003f25270 */
[----:B------:R-:W-:-:S09]  /*0830*/  P2R R5, PR, RZ, 0x2 ;  /* 0x00000002ff057803 */ /* 0x000fd20000000000 */
[----:B------:R-:W0:Y:S01]  /*0840*/  @P1 LDC R17, c[0x0][0x10] ;  /* 0x00000400ff111b82 */ /* 0x000e220000000800 */
[----:B------:R-:W-:Y:S02]  /*0850*/  @P1 IMAD.MOV.U32 R5, RZ, RZ, RZ ;  /* 0x000000ffff051224 */ /* 0x000fe400078e00ff */
[----:B------:R-:W-:-:S05]  /*0860*/  @P1 IMAD.MOV.U32 R15, RZ, RZ, RZ ;  /* 0x000000ffff0f1224 */ /* 0x000fca00078e00ff */
[----:B------:R-:W1:Y:S01]  /*0870*/  @!P1 LDC R13, c[0x0][0xc] ;  /* 0x00000300ff0d9b82 */ /* 0x000e620000000800 */
[----:B------:R-:W-:Y:S01]  /*0880*/  ULDC UR4, c[0x0][0xc] ;  /* 0x0000030000047ab9 */ /* 0x000fe20000000800 */
[----:B------:R-:W-:Y:S01]  /*0890*/  ULDC UR5, c[0x0][0x10] ;  /* 0x0000040000057ab9 */ /* 0x000fe20000000800 */
[----:B------:R-:W-:Y:S01]  /*08a0*/  ULDC UR6, c[0x0][0x14] ;  /* 0x0000050000067ab9 */ /* 0x000fe20000000800 */
[----:B------:R-:W-:-:S04]  /*08b0*/  UIMAD.WIDE.U32 UR4, UR4, UR5, URZ ;  /* 0x00000005040472a5 */ /* 0x000fc8000f8e003f */
[----:B------:R-:W-:Y:S02]  /*08c0*/  UIMAD.WIDE.U32 UR38, UR4, UR6, URZ ;  /* 0x00000006042672a5 */ /* 0x000fe4000f8e003f */
[----:B------:R-:W-:-:S04]  /*08d0*/  UIMAD UR37, UR5, UR6, URZ ;  /* 0x00000006052572a4 */ /* 0x000fc8000f8e023f */
[----:B------:R-:W-:Y:S01]  /*08e0*/  UIADD3 UR37, UR39, UR37, URZ ;  /* 0x0000002527257290 */ /* 0x000fe2000fffe03f */
[----:B0-----:R-:W-:-:S04]  /*08f0*/  @P1 IMAD.WIDE.U32 R16, R17, UR8, R4 ;  /* 0x0000000811101c25 */ /* 0x001fc8000f8e0004 */
[----:B------:R-:W-:Y:S02]  /*0900*/  @P1 IMAD.IADD R17, R17, 0x1, R15 ;  /* 0x0000000111111824 */ /* 0x000fe400078e020f */
[----:B-1----:R-:W-:-:S04]  /*0910*/  @!P1 IMAD.WIDE.U32 R8, R4, R13, R8 ;  /* 0x0000000d04089225 */ /* 0x002fc800078e0008 */
[----:B------:R-:W-:Y:S02]  /*0920*/  @!P1 IMAD.MOV.U32 R16, RZ, RZ, R8 ;  /* 0x000000ffff109224 */ /* 0x000fe400078e0008 */
[----:B------:R-:W-:Y:S01]  /*0930*/  @!P1 IMAD.MOV.U32 R17, RZ, RZ, R9 ;  /* 0x000000ffff119224 */ /* 0x000fe200078e0009 */
[----:B------:R-:W-:Y:S06]  /*0940*/  @!P2 BRA `(.L_x_5) ;  /* 0x00000000000ca947 */ /* 0x000fec0003800000 */
[----:B------:R-:W-:Y:S01]  /*0950*/  UCGABAR_WAIT ;  /* 0x0000000000007dc7 */ /* 0x000fe20008000000 */
[----:B------:R-:W-:Y:S01]  /*0960*/  CCTL.IVALL ;  /* 0x00000000ff00798f */ /* 0x000fe20002000000 */
[----:B------:R-:W-:Y:S05]  /*0970*/  BRA `(.L_x_6) ;  /* 0x0000000000047947 */ /* 0x000fea0003800000 */
.L_x_5:
[----:B------:R-:W-:Y:S06]  /*0980*/  BAR.SYNC.DEFER_BLOCKING 0x0 ;  /* 0x0000000000007b1d */ /* 0x000fec0000010000 */
.L_x_6:
[----:B------:R-:W-:Y:S05]  /*0990*/  @!P3 BRA `(.L_x_7) ;  /* 0x000000480090b947 */ /* 0x000fea0003800000 */
[----:B------:R-:W-:-:S13]  /*09a0*/  ISETP.GT.U32.AND P0, PT, R10, 0x1, PT ;  /* 0x000000010a00780c */ /* 0x000fda0003f04070 */
[----:B------:R-:W-:Y:S05]  /*09b0*/  @P0 EXIT ;  /* 0x000000000000094d */ /* 0x000fea0003800000 */
[----:B------:R-:W-:Y:S01]  /*09c0*/  ULDC.64 UR4, c[0x0][0x650] ;  /* 0x0001940000047ab9 */ /* 0x000fe20000000a00 */
[----:B------:R-:W-:Y:S01]  /*09d0*/  PRMT R0, RZ, 0x7610, R0 ;  /* 0x00007610ff007816 */ /* 0x000fe20000000000 */
[----:B------:R-:W-:Y:S01]  /*09e0*/  IMAD.MOV.U32 R71, RZ, RZ, -0x1 ;  /* 0xffffffffff477424 */ /* 0x000fe200078e00ff */
[----:B------:R-:W-:Y:S01]  /*09f0*/  ISETP.GE.U32.AND P0, PT, R16, UR4, PT ;  /* 0x0000000410007c0c */ /* 0x000fe2000bf06070 */
[----:B------:R-:W-:Y:S02]  /*0a00*/  IMAD.MOV.U32 R70, RZ, RZ, -0x1 ;  /* 0xffffffffff467424 */ /* 0x000fe400078e00ff */
[----:B------:R-:W-:Y:S01]  /*0a10*/  IMAD.MOV.U32 R69, RZ, RZ, -0x1 ;  /* 0xffffffffff457424 */ /* 0x000fe200078e00ff */
[----:B------:R-:W-:-:S13]  /*0a20*/  ISETP.GE.U32.AND.EX P0, PT, R17, UR5, PT, P0 ;  /* 0x0000000511007c0c */ /* 0x000fda000bf06100 */
[----:B------:R-:W-:Y:S05]  /*0a30*/  @P0 BRA `(.L_x_8) ;  /* 0x0000000400280947 */ /* 0x000fea0003800000 */
[----:B------:R-:W0:Y:S01]  /*0a40*/  LDC.64 R24, c[0x0][0x628] ;  /* 0x00018a00ff187b82 */ /* 0x000e220000000a00 */
[----:B------:R-:W-:Y:S02]  /*0a50*/  IMAD.MOV.U32 R8, RZ, RZ, R16 ;  /* 0x000000ffff087224 */ /* 0x000fe400078e0010 */
[----:B------:R-:W-:-:S05]  /*0a60*/  IMAD.MOV.U32 R9, RZ, RZ, R17 ;  /* 0x000000ffff097224 */ /* 0x000fca00078e0011 */
[----:B------:R-:W1:Y:S08]  /*0a70*/  LDC R0, c[0x0][0x630] ;  /* 0x00018c00ff007b82 */ /* 0x000e700000000800 */
[----:B------:R-:W2:Y:S01]  /*0a80*/  LDC.64 R26, c[0x0][0x620] ;  /* 0x00018800ff1a7b82 */ /* 0x000ea20000000a00 */
[----:B0-----:R-:W-:-:S04]  /*0a90*/  ISETP.NE.U32.AND P0, PT, R24, RZ, PT ;  /* 0x000000ff1800720c */ /* 0x001fc80003f05070 */
[----:B------:R-:W-:-:S13]  /*0aa0*/  ISETP.NE.AND.EX P0, PT, R25, RZ, PT, P0 ;  /* 0x000000ff1900720c */ /* 0x000fda0003f05300 */
[----:B-12---:R-:W-:Y:S05]  /*0ab0*/  @!P0 BRA `(.L_x_9) ;  /* 0x0000000000288947 */ /* 0x006fea0003800000 */
[----:B------:R-:W0:Y:S02]  /*0ac0*/  LDC R15, c[0x0][0x634] ;  /* 0x00018d00ff0f7b82 */ /* 0x000e240000000800 */
[----:B0-----:R-:W-:-:S05]  /*0ad0*/  IADD3 R15, P0, R16, R15, RZ ;  /* 0x0000000f100f7210 */ /* 0x001fca0007f1e0ff */
[----:B------:R-:W-:-:S04]  /*0ae0*/  IMAD.X R21, RZ, RZ, R17, P0 ;  /* 0x000000ffff157224 */ /* 0x000fc800000e0611 */
[----:B------:R-:W-:-:S04]  /*0af0*/  IMAD.WIDE.U32 R8, R21, R24, RZ ;  /* 0x0000001815087225 */ /* 0x000fc800078e00ff */
[----:B------:R-:W-:-:S04]  /*0b00*/  IMAD.WIDE.U32 R12, P0, R15, R25, R8 ;  /* 0x000000190f0c7225 */ /* 0x000fc80007800008 */
[----:B------:R-:W-:-:S04]  /*0b10*/  IMAD.WIDE.U32 R8, R15, R24, RZ ;  /* 0x000000180f087225 */ /* 0x000fc800078e00ff */
[----:B------:R-:W-:Y:S01]  /*0b20*/  IMAD.X R15, RZ, RZ, RZ, P0 ;  /* 0x000000ffff0f7224 */ /* 0x000fe200000e06ff */
[----:B------:R-:W-:Y:S01]  /*0b30*/  IADD3 RZ, P0, R9, R12, RZ ;  /* 0x0000000c09ff7210 */ /* 0x000fe20007f1e0ff */
[----:B------:R-:W-:-:S04]  /*0b40*/  IMAD.MOV.U32 R14, RZ, RZ, R13 ;  /* 0x000000ffff0e7224 */ /* 0x000fc800078e000d */
[----:B------:R-:W-:-:S08]  /*0b50*/  IMAD.WIDE.U32.X R8, R21, R25, R14, P0 ;  /* 0x0000001915087225 */ /* 0x000fd000000e040e */
.L_x_9:
[----:B------:R-:W0:Y:S01]  /*0b60*/  LDC.64 R28, c[0x0][0x640] ;  /* 0x00019000ff1c7b82 */ /* 0x000e220000000a00 */
[--C-:B------:R-:W-:Y:S01]  /*0b70*/  SHF.R.U64 R69, R8, R0, R9.reuse ;  /* 0x0000000008457219 */ /* 0x100fe20000001209 */
[----:B------:R-:W-:Y:S01]  /*0b80*/  IMAD R20, R7, R20, R4 ;  /* 0x0000001407147224 */ /* 0x000fe200078e0204 */
[----:B------:R-:W-:Y:S02]  /*0b90*/  SHF.R.U32.HI R0, RZ, R0, R9 ;  /* 0x00000000ff007219 */ /* 0x000fe40000011609 */
[----:B------:R-:W-:-:S03]  /*0ba0*/  IADD3 R5, P0, RZ, -R69, RZ ;  /* 0x80000045ff057210 */ /* 0x000fc60007f1e0ff */
[----:B------:R-:W1:Y:S02]  /*0bb0*/  LDC R12, c[0x0][0x618] ;  /* 0x00018600ff0c7b82 */ /* 0x000e640000000800 */
[----:B------:R-:W-:-:S04]  /*0bc0*/  IMAD.X R9, RZ, RZ, ~R0, P0 ;  /* 0x000000ffff097224 */ /* 0x000fc800000e0e00 */
[-C--:B------:R-:W-:Y:S02]  /*0bd0*/  IMAD R0, R9, R26.reuse, RZ ;  /* 0x0000001a09007224 */ /* 0x080fe400078e02ff */
[----:B------:R-:W2:Y:S01]  /*0be0*/  LDC R14, c[0x0][0x608] ;  /* 0x00018200ff0e7b82 */ /* 0x000ea20000000800 */
[----:B------:R-:W-:-:S04]  /*0bf0*/  IMAD.WIDE.U32 R8, R5, R26, R16 ;  /* 0x0000001a05087225 */ /* 0x000fc800078e0010 */
[----:B------:R-:W-:Y:S02]  /*0c00*/  IMAD R5, R5, R27, R0 ;  /* 0x0000001b05057224 */ /* 0x000fe400078e0200 */
[----:B------:R-:W-:Y:S01]  /*0c10*/  IMAD.MOV.U32 R27, RZ, RZ, 0x1 ;  /* 0x00000001ff1b7424 */ /* 0x000fe200078e00ff */
[----:B------:R-:W3:Y:S01]  /*0c20*/  LDC R24, c[0x0][0x658] ;  /* 0x00019600ff187b82 */ /* 0x000ee20000000800 */
[----:B------:R-:W-:Y:S01]  /*0c30*/  IMAD.IADD R5, R9, 0x1, R5 ;  /* 0x0000000109057824 */ /* 0x000fe200078e0205 */
[----:B0-----:R-:W-:Y:S01]  /*0c40*/  ISETP.NE.U32.AND P0, PT, R28, RZ, PT ;  /* 0x000000ff1c00720c */ /* 0x001fe20003f05070 */
[----:B------:R-:W-:-:S03]  /*0c50*/  IMAD.MOV.U32 R9, RZ, RZ, -0x1 ;  /* 0xffffffffff097424 */ /* 0x000fc600078e00ff */
[----:B------:R-:W-:Y:S02]  /*0c60*/  ISETP.NE.AND.EX P0, PT, R29, RZ, PT, P0 ;  /* 0x000000ff1d00720c */ /* 0x000fe40003f05300 */
[----:B------:R-:W0:Y:S01]  /*0c70*/  LDC R21, c[0x0][0x600] ;  /* 0x00018000ff157b82 */ /* 0x000e220000000800 */
[-CC-:B-1----:R-:W-:Y:S02]  /*0c80*/  SHF.R.U64 R10, R8, R12.reuse, R5.reuse ;  /* 0x0000000c080a7219 */ /* 0x182fe40000001205 */
[----:B------:R-:W-:-:S05]  /*0c90*/  SHF.R.U32.HI R5, RZ, R12, R5 ;  /* 0x0000000cff057219 */ /* 0x000fca0000011605 */
[----:B------:R-:W1:Y:S01]  /*0ca0*/  LDC R23, c[0x0][0x648] ;  /* 0x00019200ff177b82 */ /* 0x000e620000000800 */
[-CC-:B--2---:R-:W-:Y:S02]  /*0cb0*/  SHF.R.U64 R30, R10, R14.reuse, R5.reuse ;  /* 0x0000000e0a1e7219 */ /* 0x184fe40000001205 */
[----:B------:R-:W-:-:S05]  /*0cc0*/  SHF.R.U32.HI R5, RZ, R14, R5 ;  /* 0x0000000eff057219 */ /* 0x000fca0000011605 */
[----:B------:R-:W2:Y:S01]  /*0cd0*/  LDC R25, c[0x0][0x638] ;  /* 0x00018e00ff197b82 */ /* 0x000ea20000000800 */
[-CC-:B---3--:R-:W-:Y:S02]  /*0ce0*/  SHF.R.U64 R14, R30, R24.reuse, R5.reuse ;  /* 0x000000181e0e7219 */ /* 0x188fe40000001205 */
[-C--:B------:R-:W-:Y:S02]  /*0cf0*/  SHF.L.U32 R0, R9, R24.reuse, RZ ;  /* 0x0000001809007219 */ /* 0x080fe400000006ff */
[----:B------:R-:W-:Y:S01]  /*0d00*/  SHF.R.U32.HI R5, RZ, R24, R5 ;  /* 0x00000018ff057219 */ /* 0x000fe20000011605 */
[----:B------:R-:W-:Y:S01]  /*0d10*/  IMAD.MOV.U32 R4, RZ, RZ, R14 ;  /* 0x000000ffff047224 */ /* 0x000fe200078e000e */
[----:B------:R-:W-:Y:S01]  /*0d20*/  LOP3.LUT R7, RZ, R0, RZ, 0x33, !PT ;  /* 0x00000000ff077212 */ /* 0x000fe200078e33ff */
[----:B------:R-:W3:Y:S01]  /*0d30*/  LDC R26, c[0x0][0x610] ;  /* 0x00018400ff1a7b82 */ /* 0x000ee20000000800 */
[----:B------:R-:W-:Y:S05]  /*0d40*/  @!P0 BRA `(.L_x_10) ;  /* 0x0000000000288947 */ /* 0x000fea0003800000 */
[----:B------:R-:W4:Y:S02]  /*0d50*/  LDC R13, c[0x0][0x64c] ;  /* 0x00019300ff0d7b82 */ /* 0x000f240000000800 */
[----:B----4-:R-:W-:-:S05]  /*0d60*/  IADD3 R13, P0, R14, R13, RZ ;  /* 0x0000000d0e0d7210 */ /* 0x010fca0007f1e0ff */
        /* <DEDUP_REMOVED lines=8> */
.L_x_10:
[----:B-1----:R-:W-:Y:S01]  /*0df0*/  SHF.R.U64 R4, R4, R23, R5 ;  /* 0x0000001704047219 */ /* 0x002fe20000001205 */
[----:B0-----:R-:W-:Y:S01]  /*0e00*/  VIADD R5, R21, 0xffffffff ;  /* 0xffffffff15057836 */ /* 0x001fe20000000000 */
[----:B------:R-:W-:Y:S02]  /*0e10*/  SHF.L.U32 R0, R27, R24, RZ ;  /* 0x000000181b007219 */ /* 0x000fe400000006ff */
[----:B------:R-:W-:Y:S01]  /*0e20*/  LOP3.LUT R7, R30, R7, RZ, 0xc0, !PT ;  /* 0x000000071e077212 */ /* 0x000fe200078ec0ff */
[----:B------:R-:W-:Y:S01]  /*0e30*/  IMAD.MOV R8, RZ, RZ, -R4 ;  /* 0x000000ffff087224 */ /* 0x000fe200078e0a04 */
[----:B------:R-:W-:Y:S02]  /*0e40*/  SEL R3, R3, R20, !P1 ;  /* 0x0000001403037207 */ /* 0x000fe40004800000 */
[----:B------:R-:W-:Y:S01]  /*0e50*/  LOP3.LUT R5, R10, R5, RZ, 0xc0, !PT ;  /* 0x000000050a057212 */ /* 0x000fe200078ec0ff */
[----:B------:R-:W-:Y:S02]  /*0e60*/  IMAD R4, R0, R4, R7 ;  /* 0x0000000400047224 */ /* 0x000fe400078e0207 */
[----:B--2---:R-:W-:-:S02]  /*0e70*/  IMAD R0, R8, R25, R14 ;  /* 0x0000001908007224 */ /* 0x004fc400078e020e */
[----:B---3--:R-:W-:Y:S02]  /*0e80*/  IMAD R3, R4, R26, R3 ;  /* 0x0000001a04037224 */ /* 0x008fe400078e0203 */
[----:B------:R-:W-:Y:S02]  /*0e90*/  IMAD.MOV.U32 R7, RZ, RZ, 0x1 ;  /* 0x00000001ff077424 */ /* 0x000fe400078e00ff */
[----:B------:R-:W-:-:S03]  /*0ea0*/  IMAD R4, R0, R21, R5 ;  /* 0x0000001500047224 */ /* 0x000fc600078e0205 */
[----:B------:R-:W-:Y:S02]  /*0eb0*/  PRMT R0, R7, 0x7610, R0 ;  /* 0x0000761007007816 */ /* 0x000fe40000000000 */
[----:B------:R-:W-:Y:S02]  /*0ec0*/  SEL R70, R4, R3, !P1 ;  /* 0x0000000304467207 */ /* 0x000fe40004800000 */
[----:B------:R-:W-:-:S07]  /*0ed0*/  SEL R71, R3, R4, !P1 ;  /* 0x0000000403477207 */ /* 0x000fce0004800000 */
.L_x_8:
[----:B------:R-:W-:-:S08]  /*0ee0*/  NOP ;  /* 0x0000000000007918 */ /* 0x000fd00000000000 */
[----:B------:R-:W0:Y:S02]  /*0ef0*/  USETMAXREG.TRY_ALLOC.CTAPOOL UP0, 0xe8 ;  /* 0x000000e8000079c8 */ /* 0x000e240008000600 */
[----:B0-----:R-:W-:-:S13]  /*0f00*/  PLOP3.LUT P0, PT, PT, PT, UP0, 0x80, 0x0 ;  /* 0x000000000000781c */ /* 0x001fda0003f0f008 */
[----:B------:R-:W-:Y:S05]  /*0f10*/  @!P0 BRA `(.L_x_8) ;  /* 0xfffffffc00f08947 */ /* 0x000fea000383ffff */
[----:B------:R-:W-:Y:S01]  /*0f20*/  ULDC.64 UR4, c[0x0][0x598] ;  /* 0x0001660000047ab9 */ /* 0x000fe20000000a00 */
[----:B------:R-:W-:Y:S01]  /*0f30*/  ULDC.64 UR40, c[0x0][0x208] ;  /* 0x0000820000287ab9 */ /* 0x000fe20000000a00 */
[----:B------:R-:W-:-:S04]  /*0f40*/  ISETP.NE.U32.AND P0, PT, RZ, UR4, PT ;  /* 0x00000004ff007c0c */ /* 0x000fc8000bf05070 */
[----:B------:R-:W-:-:S13]  /*0f50*/  ISETP.NE.AND.EX P0, PT, RZ, UR5, PT, P0 ;  /* 0x00000005ff007c0c */ /* 0x000fda000bf05300 */
[----:B------:R-:W-:Y:S05]  /*0f60*/  @!P0 BRA `(.L_x_11) ;  /* 0x00000000001c8947 */ /* 0x000fea0003800000 */
[----:B------:R-:W0:Y:S02]  /*0f70*/  LDC.64 R4, c[0x0][0x598] ;  /* 0x00016600ff047b82 */ /* 0x000e240000000a00 */
[----:B0-----:R-:W2:Y:S02]  /*0f80*/  LDG.E.64 R4, desc[UR40][R4.64] ;  /* 0x0000002804047981 */ /* 0x001ea4000c1e1b00 */
[----:B--2---:R-:W-:-:S04]  /*0f90*/  ISETP.NE.U32.AND P0, PT, R4, RZ, PT ;  /* 0x000000ff0400720c */ /* 0x004fc80003f05070 */
[----:B------:R-:W-:-:S13]  /*0fa0*/  ISETP.NE.AND.EX P0, PT, R5, RZ, PT, P0 ;  /* 0x000000ff0500720c */ /* 0x000fda0003f05300 */
[----:B------:R-:W-:Y:S05]  /*0fb0*/  @!P0 BRA `(.L_x_11) ;  /* 0x0000000000088947 */ /* 0x000fea0003800000 */
[----:B------:R0:W5:Y:S01]  /*0fc0*/  LD.E R23, desc[UR40][R4.64] ;  /* 0x0000002804177980 */ /* 0x000162000c101900 */
[----:B------:R-:W-:Y:S05]  /*0fd0*/  BRA `(.L_x_12) ;  /* 0x0000000000247947 */ /* 0x000fea0003800000 */
.L_x_11:
[----:B------:R-:W-:Y:S02]  /*0fe0*/  ULDC.64 UR4, c[0x0][0x588] ;  /* 0x0001620000047ab9 */ /* 0x000fe40000000a00 */
[----:B------:R-:W-:-:S04]  /*0ff0*/  ISETP.NE.U32.AND P0, PT, RZ, UR4, PT ;  /* 0x00000004ff007c0c */ /* 0x000fc8000bf05070 */
[----:B------:R-:W-:-:S13]  /*1000*/  ISETP.NE.AND.EX P0, PT, RZ, UR5, PT, P0 ;  /* 0x00000005ff007c0c */ /* 0x000fda000bf05300 */
[----:B------:R-:W-:Y:S05]  /*1010*/  @!P0 BRA `(.L_x_13) ;  /* 0x00000000000c8947 */ /* 0x000fea0003800000 */
[----:B------:R-:W0:Y:S02]  /*1020*/  LDC.64 R4, c[0x0][0x588] ;  /* 0x00016200ff047b82 */ /* 0x000e240000000a00 */
[----:B0-----:R1:W5:Y:S01]  /*1030*/  LDG.E R23, desc[UR40][R4.64] ;  /* 0x0000002804177981 */ /* 0x001362000c1e1900 */
[----:B------:R-:W-:Y:S05]  /*1040*/  BRA `(.L_x_12) ;  /* 0x0000000000087947 */ /* 0x000fea0003800000 */
.L_x_13:
[----:B------:R-:W-:Y:S02]  /*1050*/  ULDC UR4, c[0x0][0x580] ;  /* 0x0001600000047ab9 */ /* 0x000fe40000000800 */
[----:B------:R-:W-:-:S07]  /*1060*/  IMAD.U32 R23, RZ, RZ, UR4 ;  /* 0x00000004ff177e24 */ /* 0x000fce000f8e00ff */
.L_x_12:
[----:B------:R-:W-:Y:S02]  /*1070*/  ULDC.64 UR4, c[0x0][0x5a0] ;  /* 0x0001680000047ab9 */ /* 0x000fe40000000a00 */
[----:B------:R-:W-:-:S04]  /*1080*/  ISETP.NE.U32.AND P0, PT, RZ, UR4, PT ;  /* 0x00000004ff007c0c */ /* 0x000fc8000bf05070 */
[----:B------:R-:W-:-:S13]  /*1090*/  ISETP.NE.AND.EX P0, PT, RZ, UR5, PT, P0 ;  /* 0x00000005ff007c0c */ /* 0x000fda000bf05300 */
[----:B------:R-:W-:Y:S05]  /*10a0*/  @!P0 BRA `(.L_x_14) ;  /* 0x00000000001c8947 */ /* 0x000fea0003800000 */
[----:B01----:R-:W0:Y:S02]  /*10b0*/  LDC.64 R4, c[0x0][0x5a0] ;  /* 0x00016800ff047b82 */ /* 0x003e240000000a00 */
[----:B0-----:R-:W2:Y:S02]  /*10c0*/  LDG.E.64 R4, desc[UR40][R4.64] ;  /* 0x0000002804047981 */ /* 0x001ea4000c1e1b00 */
[----:B--2---:R-:W-:-:S04]  /*10d0*/  ISETP.NE.U32.AND P0, PT, R4, RZ, PT ;  /* 0x000000ff0400720c */ /* 0x004fc80003f05070 */
[----:B------:R-:W-:-:S13]  /*10e0*/  ISETP.NE.AND.EX P0, PT, R5, RZ, PT, P0 ;  /* 0x000000ff0500720c */ /* 0x000fda0003f05300 */
[----:B------:R-:W-:Y:S05]  /*10f0*/  @!P0 BRA `(.L_x_14) ;  /* 0x0000000000088947 */ /* 0x000fea0003800000 */
[----:B------:R0:W5:Y:S01]  /*1100*/  LD.E R58, desc[UR40][R4.64] ;  /* 0x00000028043a7980 */ /* 0x000162000c101900 */
[----:B------:R-:W-:Y:S05]  /*1110*/  BRA `(.L_x_15) ;  /* 0x0000000000247947 */ /* 0x000fea0003800000 */
.L_x_14:
[----:B------:R-:W-:Y:S02]  /*1120*/  ULDC.64 UR4, c[0x0][0x590] ;  /* 0x0001640000047ab9 */ /* 0x000fe40000000a00 */
[----:B------:R-:W-:-:S04]  /*1130*/  ISETP.NE.U32.AND P0, PT, RZ, UR4, PT ;  /* 0x00000004ff007c0c */ /* 0x000fc8000bf05070 */
[----:B------:R-:W-:-:S13]  /*1140*/  ISETP.NE.AND.EX P0, PT, RZ, UR5, PT, P0 ;  /* 0x00000005ff007c0c */ /* 0x000fda000bf05300 */
[----:B------:R-:W-:Y:S05]  /*1150*/  @!P0 BRA `(.L_x_16) ;  /* 0x00000000000c8947 */ /* 0x000fea0003800000 */
[----:B------:R-:W2:Y:S02]  /*1160*/  LDC.64 R58, c[0x0][0x590] ;  /* 0x00016400ff3a7b82 */ /* 0x000ea40000000a00 */
[----:B--2---:R2:W5:Y:S01]  /*1170*/  LDG.E R58, desc[UR40][R58.64] ;  /* 0x000000283a3a7981 */ /* 0x004562000c1e1900 */
[----:B------:R-:W-:Y:S05]  /*1180*/  BRA `(.L_x_15) ;  /* 0x0000000000087947 */ /* 0x000fea0003800000 */
.L_x_16:
[----:B------:R-:W-:Y:S02]  /*1190*/  ULDC UR4, c[0x0][0x584] ;  /* 0x0001610000047ab9 */ /* 0x000fe40000000800 */
[----:B------:R-:W-:-:S07]  /*11a0*/  IMAD.U32 R58, RZ, RZ, UR4 ;  /* 0x00000004ff3a7e24 */ /* 0x000fce000f8e00ff */
.L_x_15:
[----:B------:R-:W-:-:S13]  /*11b0*/  LOP3.LUT P0, RZ, R0, 0xff, RZ, 0xc0, !PT ;  /* 0x000000ff00ff7812 */ /* 0x000fda000780c0ff */
[----:B------:R-:W-:Y:S05]  /*11c0*/  @!P0 EXIT ;  /* 0x000000000000894d */ /* 0x000fea0003800000 */
[----:B------:R-:W3:Y:S01]  /*11d0*/  LDC R61, c[0x0][0x658] ;  /* 0x00019600ff3d7b82 */ /* 0x000ee20000000800 */
[----:B------:R-:W-:Y:S01]  /*11e0*/  ULDC.64 UR6, c[0x0][0x288] ;  /* 0x0000a20000067ab9 */ /* 0x000fe20000000a00 */
[----:B------:R-:W-:Y:S01]  /*11f0*/  LOP3.LUT R6, R6, 0x1, RZ, 0xc0, !PT ;  /* 0x0000000106067812 */ /* 0x000fe200078ec0ff */
[----:B------:R-:W-:Y:S01]  /*1200*/  UIADD3 UR4, UR7, 0x7f, URZ ;  /* 0x0000007f07047890 */ /* 0x000fe2000fffe03f */
[----:B------:R-:W-:Y:S01]  /*1210*/  SHF.R.U32.HI R0, RZ, 0x2, R63 ;  /* 0x00000002ff007819 */ /* 0x000fe2000001163f */
[----:B------:R-:W-:Y:S01]  /*1220*/  IMAD.U32 R3, RZ, RZ, UR6 ;  /* 0x00000006ff037e24 */ /* 0x000fe2000f8e00ff */
[----:B------:R-:W-:Y:S01]  /*1230*/  SHF.R.U32.HI R11, RZ, 0x1, R11 ;  /* 0x00000001ff0b7819 */ /* 0x000fe2000001160b */
[----:B------:R-:W-:Y:S01]  /*1240*/  USHF.R.S32.HI UR5, URZ, 0x1f, UR4 ;  /* 0x0000001f3f057899 */ /* 0x000fe20008011404 */
[----:B01----:R-:W0:Y:S01]  /*1250*/  LDC.64 R4, c[0x0][0x5c8] ;  /* 0x00017200ff047b82 */ /* 0x003e220000000a00 */
[----:B------:R-:W-:Y:S01]  /*1260*/  LOP3.LUT R62, R63, 0x3, RZ, 0xc0, !PT ;  /* 0x000000033f3e7812 */ /* 0x000fe200078ec0ff */
[----:B------:R-:W-:Y:S01]  /*1270*/  IMAD.SHL.U32 R7, R6, 0x40, RZ ;  /* 0x0000004006077824 */ /* 0x000fe200078e00ff */
[----:B------:R-:W-:Y:S01]  /*1280*/  LOP3.LUT R0, R0, 0x7, RZ, 0xc0, !PT ;  /* 0x0000000700007812 */ /* 0x000fe200078ec0ff */
[----:B------:R-:W-:Y:S01]  /*1290*/  ULEA.HI UR5, UR5, UR4, URZ, 0x7 ;  /* 0x0000000405057291 */ /* 0x000fe2000f8f383f */
[----:B------:R-:W-:Y:S01]  /*12a0*/  LOP3.LUT R11, R11, 0x30, RZ, 0xc0, !PT ;  /* 0x000000300b0b7812 */ /* 0x000fe200078ec0ff */
[----:B------:R-:W-:Y:S01]  /*12b0*/  IMAD R62, R62, -0x2, R3 ;  /* 0xfffffffe3e3e7824 */ /* 0x000fe200078e0203 */
[--C-:B------:R-:W-:Y:S01]  /*12c0*/  LOP3.LUT R56, R7, 0x40, R0.reuse, 0xe2, !PT ;  /* 0x0000004007387812 */ /* 0x100fe200078ee200 */
[----:B------:R-:W1:Y:S01]  /*12d0*/  LDC R65, c[0x0][0x600] ;  /* 0x00018000ff417b82 */ /* 0x000e620000000800 */
[----:B------:R-:W-:Y:S01]  /*12e0*/  IADD3 R3, RZ, -R11, -R0 ;  /* 0x8000000bff037210 */ /* 0x000fe20007ffe800 */
[----:B------:R-:W-:Y:S01]  /*12f0*/  IMAD.MOV.U32 R0, RZ, RZ, -0x1 ;  /* 0xffffffffff007424 */ /* 0x000fe200078e00ff */
[----:B------:R-:W-:Y:S01]  /*1300*/  USHF.R.S32.HI UR43, URZ, 0x7, UR5 ;  /* 0x000000073f2b7899 */ /* 0x000fe20008011405 */
[----:B------:R-:W-:Y:S01]  /*1310*/  IMAD.MOV.U32 R8, RZ, RZ, 0x1 ;  /* 0x00000001ff087424 */ /* 0x000fe200078e00ff */
[C---:B------:R-:W-:Y:S01]  /*1320*/  LOP3.LUT R64, R63.reuse, 0x80, RZ, 0xc0, !PT ;  /* 0x000000803f407812 */ /* 0x040fe200078ec0ff */
[----:B------:R-:W-:Y:S01]  /*1330*/  IMAD R3, R6, -0x40, R3 ;  /* 0xffffffc006037824 */ /* 0x000fe200078e0203 */
[----:B------:R-:W-:Y:S01]  /*1340*/  UISETP.LT.AND UP0, UPT, UR43, 0x1, UPT ;  /* 0x000000012b00788c */ /* 0x000fe2000bf01270 */
[----:B---3--:R-:W-:Y:S01]  /*1350*/  SHF.L.U32 R0, R0, R61, RZ ;  /* 0x0000003d00007219 */ /* 0x008fe200000006ff */
[----:B------:R-:W-:Y:S01]  /*1360*/  ULDC UR4, c[0x0][0x284] ;  /* 0x0000a10000047ab9 */ /* 0x000fe20000000800 */
[----:B------:R-:W-:Y:S01]  /*1370*/  LOP3.LUT R56, R56, R11, RZ, 0xfc, !PT ;  /* 0x0000000b38387212 */ /* 0x000fe200078efcff */
[----:B------:R-:W-:Y:S01]  /*1380*/  USEL UR44, UR43, 0x1, UP0 ;  /* 0x000000012b2c7887 */ /* 0x000fe20008000000 */
[----:B------:R-:W-:Y:S01]  /*1390*/  SHF.L.U32 R61, R8, R61, RZ ;  /* 0x0000003d083d7219 */ /* 0x000fe200000006ff */
[----:B------:R-:W-:Y:S01]  /*13a0*/  IMAD.SHL.U32 R63, R63, 0x2, RZ ;  /* 0x000000023f3f7824 */ /* 0x000fe200078e00ff */
[----:B------:R-:W-:Y:S01]  /*13b0*/  LOP3.LUT R68, R18, 0x1, RZ, 0xfc, !PT ;  /* 0x0000000112447812 */ /* 0x000fe200078efcff */
[----:B------:R-:W-:Y:S01]  /*13c0*/  VIADD R67, R3, UR4 ;  /* 0x0000000403437c36 */ /* 0x000fe20008000000 */
[C---:B0-----:R-:W-:Y:S01]  /*13d0*/  SHF.L.U64.HI R60, R4.reuse, 0x3, R5 ;  /* 0x00000003043c7819 */ /* 0x041fe20000010205 */
[----:B--2---:R-:W-:Y:S01]  /*13e0*/  IMAD.SHL.U32 R59, R4, 0x8, RZ ;  /* 0x00000008043b7824 */ /* 0x004fe200078e00ff */
[----:B------:R-:W-:Y:S01]  /*13f0*/  SHF.R.U32.HI R64, RZ, 0x7, R64 ;  /* 0x00000007ff407819 */ /* 0x000fe20000011640 */
[----:B------:R-:W-:Y:S01]  /*1400*/  IMAD.MOV.U32 R57, RZ, RZ, RZ ;  /* 0x000000ffff397224 */ /* 0x000fe200078e00ff */
[----:B------:R-:W-:Y:S01]  /*1410*/  LOP3.LUT R66, RZ, R0, RZ, 0x33, !PT ;  /* 0x00000000ff427212 */ /* 0x000fe200078e33ff */
[----:B------:R-:W-:Y:S01]  /*1420*/  UIADD3 UR44, UR43, -UR44, URZ ;  /* 0x8000002c2b2c7290 */ /* 0x000fe2000fffe03f */
[----:B------:R-:W-:Y:S01]  /*1430*/  UMOV UR36, URZ ;  /* 0x0000003f00247c82 */ /* 0x000fe20008000000 */
[----:B-1----:R-:W-:Y:S01]  /*1440*/  VIADD R65, R65, 0xffffffff ;  /* 0xffffffff41417836 */ /* 0x002fe20000000000 */
[----:B------:R-:W-:-:S09]  /*1450*/  UMOV UR42, URZ ;  /* 0x0000003f002a7c82 */ /* 0x000fd20008000000 */
.L_x_98:
[----:B0-----:R-:W0:Y:S01]  /*1460*/  SHFL.IDX PT, R0, R64, RZ, 0x1f ;  /* 0x00001fff40007589 */ /* 0x001e2200000e0000 */
[----:B-1----:R-:W1:Y:S01]  /*1470*/  S2UR UR7, SR_CgaCtaId ;  /* 0x00000000000779c3 */ /* 0x002e620000008800 */
[----:B------:R-:W-:Y:S01]  /*1480*/  UMOV UR6, 0x400 ;  /* 0x0000040000067882 */ /* 0x000fe20000000000 */
[----:B0-----:R-:W-:Y:S01]  /*1490*/  R2UR UR4, R0 ;  /* 0x00000000000472ca */ /* 0x001fe200000e0000 */
[----:B-1----:R-:W-:-:S12]  /*14a0*/  ULEA UR6, UR7, UR6, 0x18 ;  /* 0x0000000607067291 */ /* 0x002fd8000f8ec03f */
[----:B------:R-:W-:-:S04]  /*14b0*/  ULEA.HI UR5, UR4, UR4, URZ, 0x1 ;  /* 0x0000000404057291 */ /* 0x000fc8000f8f083f */
[----:B------:R-:W-:-:S04]  /*14c0*/  ULOP3.LUT UR5, UR5, 0x7fffe, URZ, 0xc0, !UPT ;  /* 0x0007fffe05057892 */ /* 0x000fc8000f8ec03f */
[----:B------:R-:W-:-:S03]  /*14d0*/  UIADD3 UR5, UR4, -UR5, URZ ;  /* 0x8000000504057290 */ /* 0x000fc6000fffe03f */
[----:B------:R-:W-:Y:S01]  /*14e0*/  ULDC UR4, c[0x0][0x28c] ;  /* 0x0000a30000047ab9 */ /* 0x000fe20000000800 */
[----:B------:R-:W-:Y:S01]  /*14f0*/  ULEA UR5, UR5, UR6, 0xd ;  /* 0x0000000605057291 */ /* 0x000fe2000f8e683f */
[----:B------:R-:W-:-:S03]  /*1500*/  ISETP.LT.AND P0, PT, RZ, UR4, PT ;  /* 0x00000004ff007c0c */ /* 0x000fc6000bf01270 */
[----:B------:R-:W-:-:S04]  /*1510*/  UIADD3 UR5, UR5, 0x100, URZ ;  /* 0x0000010005057890 */ /* 0x000fc8000fffe03f */
[----:B------:R-:W-:-:S04]  /*1520*/  USHF.R.U32.HI UR5, URZ, 0x4, UR5 ;  /* 0x000000043f057899 */ /* 0x000fc80008011605 */
[----:B------:R-:W-:-:S04]  /*1530*/  ULOP3.LUT UR5, UR5, 0x3fff, URZ, 0xc0, !UPT ;  /* 0x00003fff05057892 */ /* 0x000fc8000f8ec03f */
[----:B------:R-:W-:Y:S01]  /*1540*/  ULOP3.LUT UR45, UR5, 0x10000, URZ, 0xfc, !UPT ;  /* 0x00010000052d7892 */ /* 0x000fe2000f8efc3f */
[----:B---345:R-:W-:Y:S11]  /*1550*/  @P0 BRA `(.L_x_17) ;  /* 0x0000000000400947 */ /* 0x038ff60003800000 */
[----:B------:R-:W-:Y:S01]  /*1560*/  MOV R0, 0x0 ;  /* 0x0000000000007802 */ /* 0x000fe20000000f00 */
[----:B------:R-:W-:Y:S01]  /*1570*/  ULDC.64 UR4, c[0x4][0x68] ;  /* 0x01001a0000047ab9 */ /* 0x000fe20000000a00 */
[----:B------:R-:W-:Y:S01]  /*1580*/  ULDC.64 UR6, c[0x4][0x8] ;  /* 0x0100020000067ab9 */ /* 0x000fe20000000a00 */
[----:B------:R-:W-:Y:S01]  /*1590*/  IMAD.U32 R4, RZ, RZ, UR4 ;  /* 0x00000004ff047e24 */ /* 0x000fe2000f8e00ff */
[----:B------:R0:W1:Y:S01]  /*15a0*/  LDC.64 R14, c[0x4][R0] ;  /* 0x01000000000e7b82 */ /* 0x0000620000000a00 */
[----:B------:R-:W-:Y:S01]  /*15b0*/  IMAD.U32 R5, RZ, RZ, UR5 ;  /* 0x00000005ff057e24 */ /* 0x000fe2000f8e00ff */
[----:B------:R-:W-:Y:S01]  /*15c0*/  ULDC.64 UR4, c[0x4][0x70] ;  /* 0x01001c0000047ab9 */ /* 0x000fe20000000a00 */
[----:B------:R-:W-:Y:S02]  /*15d0*/  IMAD.U32 R10, RZ, RZ, UR6 ;  /* 0x00000006ff0a7e24 */ /* 0x000fe4000f8e00ff */
[----:B------:R-:W-:Y:S02]  /*15e0*/  IMAD.U32 R6, RZ, RZ, UR4 ;  /* 0x00000004ff067e24 */ /* 0x000fe4000f8e00ff */
[----:B------:R-:W-:-:S02]  /*15f0*/  IMAD.U32 R7, RZ, RZ, UR5 ;  /* 0x00000005ff077e24 */ /* 0x000fc4000f8e00ff */
[----:B------:R-:W-:Y:S02]  /*1600*/  IMAD.U32 R11, RZ, RZ, UR7 ;  /* 0x00000007ff0b7e24 */ /* 0x000fe4000f8e00ff */
[----:B------:R-:W-:Y:S02]  /*1610*/  IMAD.MOV.U32 R8, RZ, RZ, 0x1e1 ;  /* 0x000001e1ff087424 */ /* 0x000fe400078e00ff */
[----:B------:R-:W-:Y:S02]  /*1620*/  IMAD.MOV.U32 R12, RZ, RZ, 0x1 ;  /* 0x00000001ff0c7424 */ /* 0x000fe400078e00ff */
[----:B0-----:R-:W-:-:S07]  /*1630*/  IMAD.MOV.U32 R13, RZ, RZ, RZ ;  /* 0x000000ffff0d7224 */ /* 0x001fce00078e00ff */
[----:B------:R-:W-:-:S07]  /*1640*/  LEPC R20, `(.L_x_17) ;  /* 0x000000001014794e */ /* 0x000fce0000000000 */
[----:B-1---5:R-:W-:Y:S05]  /*1650*/  CALL.ABS.NOINC R14 ;  /* 0x000000000e007343 */ /* 0x022fea0003c00000 */
.L_x_17:
[----:B------:R-:W-:-:S13]  /*1660*/  ISETP.NE.AND P0, PT, R68, 0x3, PT ;  /* 0x000000034400780c */ /* 0x000fda0003f05270 */
[----:B------:R-:W-:Y:S05]  /*1670*/  @!P0 BRA `(.L_x_18) ;  /* 0x0000000000048947 */ /* 0x000fea0003800000 */
[----:B------:R-:W-:Y:S01]  /*1680*/  BPT.TRAP 0x1 ;  /* 0x000000040000795c */ /* 0x000fe20000300000 */
.L_x_18:
[----:B------:R-:W0:Y:S01]  /*1690*/  S2UR UR5, SR_CgaCtaId ;  /* 0x00000000000579c3 */ /* 0x000e220000008800 */
[----:B------:R-:W-:Y:S01]  /*16a0*/  UMOV UR4, 0x400 ;  /* 0x0000040000047882 */ /* 0x000fe20000000000 */
[----:B------:R-:W-:Y:S02]  /*16b0*/  IMAD.U32 R0, RZ, RZ, UR36 ;  /* 0x00000024ff007e24 */ /* 0x000fe4000f8e00ff */
[----:B------:R-:W-:-:S03]  /*16c0*/  IMAD.U32 R3, RZ, RZ, UR42 ;  /* 0x0000002aff037e24 */ /* 0x000fc6000f8e00ff */
[----:B------:R-:W-:Y:S01]  /*16d0*/  SHF.L.U32 R0, R0, 0x1f, RZ ;  /* 0x0000001f00007819 */ /* 0x000fe200000006ff */
[----:B0-----:R-:W-:-:S06]  /*16e0*/  ULEA UR4, UR5, UR4, 0x18 ;  /* 0x0000000405047291 */ /* 0x001fcc000f8ec03f */
[----:B------:R-:W-:-:S04]  /*16f0*/  IMAD.U32 R6, RZ, RZ, UR4 ;  /* 0x00000004ff067e24 */ /* 0x000fc8000f8e00ff */
[----:B------:R-:W-:-:S04]  /*1700*/  IMAD R3, R3, 0x8, R6 ;  /* 0x0000000803037824 */ /* 0x000fc800078e0206 */
[----:B------:R0:W1:Y:S01]  /*1710*/  SYNCS.PHASECHK.TRANS64.TRYWAIT P1, [R3+URZ], R0 ;  /* 0x00000000030075a7 */ /* 0x000062000802017f */
[----:B------:R-:W-:Y:S05]  /*1720*/  @!P0 BRA `(.L_x_19) ;  /* 0x0000000000048947 */ /* 0x000fea0003800000 */
[----:B------:R-:W-:Y:S01]  /*1730*/  BPT.TRAP 0x1 ;  /* 0x000000040000795c */ /* 0x000fe20000300000 */
.L_x_19:
[----:B------:R-:W-:-:S05]  /*1740*/  IMAD.U32 R4, RZ, RZ, UR44 ;  /* 0x0000002cff047e24 */ /* 0x000fca000f8e00ff */
[----:B------:R-:W-:Y:S01]  /*1750*/  ISETP.GE.AND P2, PT, R4, 0x1, PT ;  /* 0x000000010400780c */ /* 0x000fe20003f46270 */
[----:B-1----:R-:W-:-:S12]  /*1760*/  @P1 BRA `(.L_x_20) ;  /* 0x0000000000081947 */ /* 0x002fd80003800000 */
[----:B------:R-:W1:Y:S02]  /*1770*/  SYNCS.PHASECHK.TRANS64.TRYWAIT P1, [R3+URZ], R0 ;  /* 0x00000000030075a7 */ /* 0x000e64000802017f */
[----:B-1----:R-:W-:Y:S05]  /*1780*/  @!P1 BRA `(.L_x_21) ;  /* 0x0000005000fc9947 */ /* 0x002fea0003800000 */
.L_x_20:
[----:B------:R-:W-:Y:S05]  /*1790*/  WARPSYNC.ALL ;  /* 0x0000000000007948 */ /* 0x000fea0003800000 */
[----:B------:R-:W-:Y:S01]  /*17a0*/  R2UR UR4, R6 ;  /* 0x00000000060472ca */ /* 0x000fe200000e0000 */
[----:B------:R-:W-:Y:S01]  /*17b0*/  ULEA UR8, UR42, UR45, 0xc ;  /* 0x0000002d2a087291 */ /* 0x000fe2000f8e603f */
[----:B------:R-:W-:Y:S01]  /*17c0*/  WARPGROUP.ARRIVE ;  /* 0x00000000000079c5 */ /* 0x000fe20000000000 */
[----:B------:R-:W-:Y:S01]  /*17d0*/  UMOV UR9, 0x40000040 ;  /* 0x4000004000097882 */ /* 0x000fe20000000000 */
[----:B------:R-:W-:Y:S01]  /*17e0*/  UMOV UR11, 0x40000040 ;  /* 0x40000040000b7882 */ /* 0x000fe20000000000 */
[----:B------:R-:W-:Y:S01]  /*17f0*/  UIADD3 UR12, UR8, 0x2, URZ ;  /* 0x00000002080c7890 */ /* 0x000fe2000fffe03f */
[----:B------:R-:W-:Y:S01]  /*1800*/  UMOV UR13, 0x40000040 ;  /* 0x40000040000d7882 */ /* 0x000fe20000000000 */
[----:B------:R-:W-:-:S06]  /*1810*/  UMOV UR15, 0x40000040 ;  /* 0x40000040000f7882 */ /* 0x000fcc0000000000 */
[----:B------:R-:W-:-:S04]  /*1820*/  UIADD3 UR4, UR4, 0x20100, URZ ;  /* 0x0002010004047890 */ /* 0x000fc8000fffe03f */
[----:B------:R-:W-:-:S04]  /*1830*/  USHF.R.U32.HI UR4, URZ, 0x4, UR4 ;  /* 0x000000043f047899 */ /* 0x000fc80008011604 */
[----:B------:R-:W-:-:S04]  /*1840*/  ULOP3.LUT UR4, UR4, 0x3fff, URZ, 0xc0, !UPT ;  /* 0x00003fff04047892 */ /* 0x000fc8000f8ec03f */
[----:B------:R-:W-:-:S04]  /*1850*/  ULOP3.LUT UR4, UR4, 0x10000, URZ, 0xfc, !UPT ;  /* 0x0001000004047892 */ /* 0x000fc8000f8efc3f */
[----:B------:R-:W-:-:S04]  /*1860*/  ULEA UR6, UR42, UR4, 0xb ;  /* 0x000000042a067291 */ /* 0x000fc8000f8e583f */
[----:B------:R-:W-:-:S03]  /*1870*/  UIADD3 UR14, UR6, 0x2, URZ ;  /* 0x00000002060e7890 */ /* 0x000fc6000fffe03f */
[----:B------:R-:W-:Y:S02]  /*1880*/  UMOV UR10, UR6 ;  /* 0x00000006000a7c82 */ /* 0x000fe40008000000 */
[----:B------:R-:W-:Y:S01]  /*1890*/  HGMMA.64x64x8.F32.TF32 R24, gdesc[UR8], RZ, !UPT, gsb0 ;  /* 0x04e00000081879f0 */ /* 0x000fe2000c0028ff */
[----:B------:R-:W-:Y:S01]  /*18a0*/  UIADD3 UR10, UR6, 0x606, URZ ;  /* 0x00000606060a7890 */ /* 0x000fe2000fffe03f */
[----:B------:R-:W-:Y:S01]  /*18b0*/  UMOV UR9, 0x40000040 ;  /* 0x4000004000097882 */ /* 0x000fe20000000000 */
[----:B------:R-:W-:Y:S01]  /*18c0*/  UMOV UR11, 0x40000040 ;  /* 0x40000040000b7882 */ /* 0x000fe20000000000 */
[----:B------:R-:W-:Y:S02]  /*18d0*/  WARPGROUP.DEPBAR.LE gsb0, 0x0 ;  /* 0x00008000000079c5 */ /* 0x000fe40000010000 */
[----:B------:R-:W-:-:S06]  /*18e0*/  WARPGROUP.ARRIVE ;  /* 0x00000000000079c5 */ /* 0x000fcc0000000000 */
[----:B------:R-:W-:Y:S01]  /*18f0*/  HGMMA.64x64x8.F32.TF32 R24, gdesc[UR12], R24, gsb0 ;  /* 0x04e000000c1879f0 */ /* 0x000fe20008002818 */
[----:B------:R-:W-:Y:S02]  /*1900*/  UIADD3 UR12, UR8, 0x4, URZ ;  /* 0x00000004080c7890 */ /* 0x000fe4000fffe03f */
        /* <DEDUP_REMOVED lines=87> */
[----:B------:R-:W-:Y:S01]  /*1e80*/  UIADD3 UR8, UR8, 0xc06, URZ ;  /* 0x00000c0608087890 */ /* 0x000fe2000fffe03f */
[----:B------:R-:W-:Y:S02]  /*1e90*/  WARPGROUP.DEPBAR.LE gsb0, 0x0 ;  /* 0x00008000000079c5 */ /* 0x000fe40000010000 */
[----:B------:R-:W-:-:S06]  /*1ea0*/  WARPGROUP.ARRIVE ;  /* 0x00000000000079c5 */ /* 0x000fcc0000000000 */
[----:B------:R-:W-:Y:S03]  /*1eb0*/  HGMMA.64x64x8.F32.TF32 R24, gdesc[UR12], R24, gsb0 ;  /* 0x04e000000c1879f0 */ /* 0x000fe60008002818 */
[----:B------:R-:W-:Y:S02]  /*1ec0*/  WARPGROUP.DEPBAR.LE gsb0, 0x0 ;  /* 0x00008000000079c5 */ /* 0x000fe40000010000 */
[----:B------:R-:W-:-:S06]  /*1ed0*/  WARPGROUP.ARRIVE ;  /* 0x00000000000079c5 */ /* 0x000fcc0000000000 */
[----:B------:R-:W-:Y:S03]  /*1ee0*/  HGMMA.64x64x8.F32.TF32 R24, gdesc[UR8], R24, gsb0 ;  /* 0x04e00000081879f0 */ /* 0x000fe60008002818 */
[----:B------:R-:W-:Y:S02]  /*1ef0*/  WARPGROUP.DEPBAR.LE gsb0, 0x0 ;  /* 0x00008000000079c5 */ /* 0x000fe40000010000 */
[----:B------:R-:W-:Y:S05]  /*1f00*/  @!P2 BRA `(.L_x_22) ;  /* 0x000000080078a947 */ /* 0x000fea0003800000 */
[----:B------:R-:W-:Y:S01]  /*1f10*/  UIADD3 UR5, UR42, 0x1, URZ ;  /* 0x000000012a057890 */ /* 0x000fe2000fffe03f */
[----:B01----:R-:W-:Y:S02]  /*1f20*/  IMAD.U32 R0, RZ, RZ, UR44 ;  /* 0x0000002cff007e24 */ /* 0x003fe4000f8e00ff */
[----:B------:R-:W-:Y:S01]  /*1f30*/  IMAD.U32 R3, RZ, RZ, UR42 ;  /* 0x0000002aff037e24 */ /* 0x000fe2000f8e00ff */
[----:B------:R-:W-:-:S04]  /*1f40*/  UISETP.NE.AND UP0, UPT, UR5, 0x2, UPT ;  /* 0x000000020500788c */ /* 0x000fc8000bf05270 */
[----:B------:R-:W-:Y:S02]  /*1f50*/  USEL UR6, URZ, 0x1, UP0 ;  /* 0x000000013f067887 */ /* 0x000fe40008000000 */
[----:B------:R-:W-:Y:S02]  /*1f60*/  USEL UR5, UR5, URZ, UP0 ;  /* 0x0000003f05057287 */ /* 0x000fe40008000000 */
[----:B------:R-:W-:-:S06]  /*1f70*/  ULOP3.LUT UR6, UR36, UR6, URZ, 0x3c, !UPT ;  /* 0x0000000624067292 */ /* 0x000fcc000f8e3c3f */
[----:B------:R-:W-:-:S07]  /*1f80*/  IMAD.U32 R7, RZ, RZ, UR6 ;  /* 0x00000006ff077e24 */ /* 0x000fce000f8e00ff */
.L_x_29:
[----:B------:R-:W-:Y:S05]  /*1f90*/  @!P0 BRA `(.L_x_23) ;  /* 0x0000000000048947 */ /* 0x000fea0003800000 */
[----:B------:R-:W-:Y:S01]  /*1fa0*/  BPT.TRAP 0x1 ;  /* 0x000000040000795c */ /* 0x000fe20000300000 */
.L_x_23:
[----:B------:R-:W0:Y:S01]  /*1fb0*/  S2UR UR7, SR_CgaCtaId ;  /* 0x00000000000779c3 */ /* 0x000e220000008800 */
[----:B------:R-:W-:Y:S01]  /*1fc0*/  UMOV UR6, 0x400 ;  /* 0x0000040000067882 */ /* 0x000fe20000000000 */
[----:B------:R-:W-:Y:S01]  /*1fd0*/  IMAD.U32 R5, RZ, RZ, UR5 ;  /* 0x00000005ff057e24 */ /* 0x000fe2000f8e00ff */
[----:B------:R-:W-:Y:S01]  /*1fe0*/  SHF.L.U32 R4, R7, 0x1f, RZ ;  /* 0x0000001f07047819 */ /* 0x000fe200000006ff */
[----:B0-----:R-:W-:-:S06]  /*1ff0*/  ULEA UR6, UR7, UR6, 0x18 ;  /* 0x0000000607067291 */ /* 0x001fcc000f8ec03f */
[----:B------:R-:W-:-:S04]  /*2000*/  IMAD.U32 R6, RZ, RZ, UR6 ;  /* 0x00000006ff067e24 */ /* 0x000fc8000f8e00ff */
[----:B------:R-:W-:-:S04]  /*2010*/  IMAD R5, R5, 0x8, R6 ;  /* 0x0000000805057824 */ /* 0x000fc800078e0206 */
[----:B------:R0:W1:Y:S01]  /*2020*/  SYNCS.PHASECHK.TRANS64.TRYWAIT P1, [R5+URZ], R4 ;  /* 0x00000004050075a7 */ /* 0x000062000802017f */
[----:B------:R-:W-:Y:S05]  /*2030*/  @!P0 BRA `(.L_x_24) ;  /* 0x0000000000048947 */ /* 0x000fea0003800000 */
[----:B------:R-:W-:Y:S01]  /*2040*/  BPT.TRAP 0x1 ;  /* 0x000000040000795c */ /* 0x000fe20000300000 */
.L_x_24:
[----:B-1----:R-:W-:Y:S05]  /*2050*/  @P1 BRA `(.L_x_25) ;  /* 0x0000000000081947 */ /* 0x002fea0003800000 */
[----:B------:R-:W1:Y:S02]  /*2060*/  SYNCS.PHASECHK.TRANS64.TRYWAIT P1, [R5+URZ], R4 ;  /* 0x00000004050075a7 */ /* 0x000e64000802017f */
[----:B-1----:R-:W-:Y:S05]  /*2070*/  @!P1 BRA `(.L_x_26) ;  /* 0x0000004800d49947 */ /* 0x002fea0003800000 */
.L_x_25:
[----:B------:R-:W-:Y:S01]  /*2080*/  ULEA UR8, UR5, UR4, 0xb ;  /* 0x0000000405087291 */ /* 0x000fe2000f8e583f */
[----:B------:R-:W-:Y:S01]  /*2090*/  WARPGROUP.ARRIVE ;  /* 0x00000000000079c5 */ /* 0x000fe20000000000 */
[----:B------:R-:W-:Y:S01]  /*20a0*/  ULEA UR6, UR5, UR45, 0xc ;  /* 0x0000002d05067291 */ /* 0x000fe2000f8e603f */
[----:B------:R-:W-:Y:S01]  /*20b0*/  UMOV UR15, 0x40000040 ;  /* 0x40000040000f7882 */ /* 0x000fe20000000000 */
[----:B------:R-:W-:Y:S01]  /*20c0*/  UMOV UR13, 0x40000040 ;  /* 0x40000040000d7882 */ /* 0x000fe20000000000 */
[----:B------:R-:W-:Y:S02]  /*20d0*/  UIADD3 UR10, UR8, 0x606, URZ ;  /* 0x00000606080a7890 */ /* 0x000fe4000fffe03f */
[----:B------:R-:W-:Y:S02]  /*20e0*/  UMOV UR14, UR8 ;  /* 0x00000008000e7c82 */ /* 0x000fe40008000000 */
[----:B------:R-:W-:Y:S01]  /*20f0*/  UMOV UR12, UR6 ;  /* 0x00000006000c7c82 */ /* 0x000fe20008000000 */
[----:B------:R-:W-:Y:S01]  /*2100*/  UMOV UR11, 0x40000040 ;  /* 0x40000040000b7882 */ /* 0x000fe20000000000 */
[----:B------:R-:W-:Y:S01]  /*2110*/  HGMMA.64x64x8.F32.TF32 R24, gdesc[UR12], R24, gsb0 ;  /* 0x04e000000c1879f0 */ /* 0x000fe20008002818 */
[----:B------:R-:W-:-:S02]  /*2120*/  UIADD3 UR14, UR8, 0x2, URZ ;  /* 0x00000002080e7890 */ /* 0x000fc4000fffe03f */
[----:B------:R-:W-:Y:S01]  /*2130*/  UIADD3 UR12, UR6, 0x2, URZ ;  /* 0x00000002060c7890 */ /* 0x000fe2000fffe03f */
[----:B------:R-:W-:Y:S01]  /*2140*/  UMOV UR15, 0x40000040 ;  /* 0x40000040000f7882 */ /* 0x000fe20000000000 */
        /* <DEDUP_REMOVED lines=102> */
[----:B------:R-:W-:Y:S01]  /*27b0*/  BPT.TRAP 0x1 ;  /* 0x000000040000795c */ /* 0x000fe20000300000 */
.L_x_27:
[----:B------:R-:W-:-:S13]  /*27c0*/  ISETP.NE.AND P1, PT, R22, RZ, PT ;  /* 0x000000ff1600720c */ /* 0x000fda0003f25270 */
[----:B01----:R-:W-:-:S04]  /*27d0*/  @P1 IMAD R4, R3, 0x8, R6 ;  /* 0x0000000803041824 */ /* 0x003fc800078e0206 */
[----:B------:R-:W-:-:S05]  /*27e0*/  @P1 VIADD R4, R4, 0x10 ;  /* 0x0000001004041836 */ /* 0x000fca0000000000 */
[----:B------:R-:W-:-:S04]  /*27f0*/  @P1 PRMT R4, R19, 0x654, R4 ;  /* 0x0000065413041816 */ /* 0x000fc80000000004 */
[----:B------:R0:W-:Y:S01]  /*2800*/  @P1 SYNCS.ARRIVE.TRANS64.RED.A1T0 RZ, [R4+URZ], RZ ;  /* 0x000000ff04ff19a7 */ /* 0x0001e2000810043f */
[----:B------:R-:W-:-:S13]  /*2810*/  ISETP.GT.U32.AND P1, PT, R18, 0x1, PT ;  /* 0x000000011200780c */ /* 0x000fda0003f24070 */
[----:B0-----:R-:W-:Y:S05]  /*2820*/  @P1 BRA `(.L_x_28) ;  /* 0x0000000000041947 */ /* 0x001fea0003800000 */
[----:B------:R-:W-:Y:S01]  /*2830*/  BPT.TRAP 0x1 ;  /* 0x000000040000795c */ /* 0x000fe20000300000 */
.L_x_28:
[----:B------:R-:W-:Y:S01]  /*2840*/  UIADD3 UR5, UR5, 0x1, URZ ;  /* 0x0000000105057890 */ /* 0x000fe2000fffe03f */
[C---:B------:R-:W-:Y:S01]  /*2850*/  ISETP.GT.AND P2, PT, R0.reuse, 0x1, PT ;  /* 0x000000010000780c */ /* 0x040fe20003f44270 */
[----:B------:R-:W-:Y:S02]  /*2860*/  VIADD R3, R3, 0x1 ;  /* 0x0000000103037836 */ /* 0x000fe40000000000 */
[----:B------:R-:W-:Y:S01]  /*2870*/  UISETP.NE.AND UP0, UPT, UR5, 0x2, UPT ;  /* 0x000000020500788c */ /* 0x000fe2000bf05270 */
[----:B------:R-:W-:Y:S02]  /*2880*/  VIADD R0, R0, 0xffffffff ;  /* 0xffffffff00007836 */ /* 0x000fe40000000000 */
[C---:B------:R-:W-:Y:S01]  /*2890*/  ISETP.NE.AND P1, PT, R3.reuse, 0x2, PT ;  /* 0x000000020300780c */ /* 0x040fe20003f25270 */
[----:B------:R-:W-:Y:S02]  /*28a0*/  USEL UR6, URZ, 0x1, UP0 ;  /* 0x000000013f067887 */ /* 0x000fe40008000000 */
[----:B------:R-:W-:Y:S01]  /*28b0*/  USEL UR5, UR5, URZ, UP0 ;  /* 0x0000003f05057287 */ /* 0x000fe20008000000 */
[----:B------:R-:W-:-:S03]  /*28c0*/  SEL R3, R3, RZ, P1 ;  /* 0x000000ff03037207 */ /* 0x000fc60000800000 */
[----:B------:R-:W-:Y:S01]  /*28d0*/  LOP3.LUT R7, R7, UR6, RZ, 0x3c, !PT ;  /* 0x0000000607077c12 */ /* 0x000fe2000f8e3cff */
[----:B------:R-:W-:Y:S07]  /*28e0*/  @P2 BRA `(.L_x_29) ;  /* 0xfffffff400a82947 */ /* 0x000fee000383ffff */
.L_x_22:
[----:B01----:R-:W0:Y:S02]  /*28f0*/  LDC R0, c[0x0][0x28c] ;  /* 0x0000a300ff007b82 */ /* 0x003e240000000800 */
[----:B0-----:R-:W-:-:S13]  /*2900*/  ISETP.GE.AND P1, PT, R0, 0x1, PT ;  /* 0x000000010000780c */ /* 0x001fda0003f26270 */
[----:B------:R-:W-:Y:S05]  /*2910*/  @!P1 BRA `(.L_x_30) ;  /* 0x0000000000389947 */ /* 0x000fea0003800000 */
[----:B------:R-:W-:Y:S05]  /*2920*/  @!P0 BRA `(.L_x_31) ;  /* 0x0000000000048947 */ /* 0x000fea0003800000 */
[----:B------:R-:W-:Y:S01]  /*2930*/  BPT.TRAP 0x1 ;  /* 0x000000040000795c */ /* 0x000fe20000300000 */
.L_x_31:
[----:B------:R-:W-:-:S13]  /*2940*/  ISETP.NE.AND P0, PT, R22, RZ, PT ;  /* 0x000000ff1600720c */ /* 0x000fda0003f05270 */
[----:B------:R-:W-:-:S05]  /*2950*/  VOTEU.ANY UP0, P0 ;  /* 0x00000000003f7886 */ /* 0x000fca0000000100 */
[----:B------:R-:W-:-:S06]  /*2960*/  @UP0 UIADD3 UR4, UR44, UR42, URZ ;  /* 0x0000002a2c040290 */ /* 0x000fcc000fffe03f */
[----:B------:R-:W-:-:S04]  /*2970*/  IMAD.U32 R0, RZ, RZ, UR4 ;  /* 0x00000004ff007e24 */ /* 0x000fc8000f8e00ff */
[----:B------:R-:W-:-:S05]  /*2980*/  @P0 IMAD.SHL.U32 R0, R0, 0x8, RZ ;  /* 0x0000000800000824 */ /* 0x000fca00078e00ff */
[----:B------:R-:W-:-:S04]  /*2990*/  @P0 LOP3.LUT R0, R0, 0x8, RZ, 0xc0, !PT ;  /* 0x0000000800000812 */ /* 0x000fc800078ec0ff */
[----:B------:R-:W-:-:S04]  /*29a0*/  @P0 IADD3 R0, R6, 0x10, R0 ;  /* 0x0000001006000810 */ /* 0x000fc80007ffe000 */
[----:B------:R-:W-:-:S04]  /*29b0*/  @P0 PRMT R0, R19, 0x654, R0 ;  /* 0x0000065413000816 */ /* 0x000fc80000000000 */
[----:B------:R0:W-:Y:S01]  /*29c0*/  @P0 SYNCS.ARRIVE.TRANS64.RED.A1T0 RZ, [R0+URZ], RZ ;  /* 0x000000ff00ff09a7 */ /* 0x0001e2000810043f */
[----:B------:R-:W-:-:S13]  /*29d0*/  ISETP.GT.U32.AND P0, PT, R18, 0x1, PT ;  /* 0x000000011200780c */ /* 0x000fda0003f04070 */
[----:B0-----:R-:W-:Y:S05]  /*29e0*/  @P0 BRA `(.L_x_30) ;  /* 0x0000000000040947 */ /* 0x001fea0003800000 */
[----:B------:R-:W-:Y:S01]  /*29f0*/  BPT.TRAP 0x1 ;  /* 0x000000040000795c */ /* 0x000fe20000300000 */
.L_x_30:
[----:B------:R-:W-:Y:S01]  /*2a00*/  IMAD.SHL.U32 R6, R70, 0x40, RZ ;  /* 0x0000004046067824 */ /* 0x000fe200078e00ff */
[----:B------:R-:W-:Y:S01]  /*2a10*/  ULDC UR6, c[0x0][0x288] ;  /* 0x0000a20000067ab9 */ /* 0x000fe20000000800 */
[----:B------:R-:W-:Y:S01]  /*2a20*/  SHF.R.S32.HI R9, RZ, 0x1f, R69 ;  /* 0x0000001fff097819 */ /* 0x000fe20000011445 */
[C---:B------:R-:W-:Y:S01]  /*2a30*/  IMAD.SHL.U32 R8, R71.reuse, 0x80, RZ ;  /* 0x0000008047087824 */ /* 0x040fe200078e00ff */
[----:B------:R-:W-:Y:S01]  /*2a40*/  ULDC.64 UR4, c[0x0][0x5d0] ;  /* 0x0001740000047ab9 */ /* 0x000fe20000000a00 */
[C---:B------:R-:W-:Y:S01]  /*2a50*/  LOP3.LUT R10, R6.reuse, 0x6, R63, 0xf8, !PT ;  /* 0x00000006060a7812 */ /* 0x040fe200078ef83f */
[----:B------:R-:W-:Y:S01]  /*2a60*/  IMAD.WIDE R70, R71, 0x80, R56 ;  /* 0x0000008047467825 */ /* 0x000fe200078e0238 */
[----:B------:R-:W-:Y:S01]  /*2a70*/  ISETP.GE.AND P0, PT, R6, UR6, PT ;  /* 0x0000000606007c0c */ /* 0x000fe2000bf06270 */
[----:B------:R-:W-:Y:S01]  /*2a80*/  ULDC UR6, c[0x0][0x284] ;  /* 0x0000a10000067ab9 */ /* 0x000fe20000000800 */
[----:B------:R-:W-:Y:S01]  /*2a90*/  SHF.R.S32.HI R11, RZ, 0x1f, R10 ;  /* 0x0000001fff0b7819 */ /* 0x000fe2000001140a */
[----:B------:R-:W-:Y:S01]  /*2aa0*/  IMAD R0, R9, UR4, RZ ;  /* 0x0000000409007c24 */ /* 0x000fe2000f8e02ff */
[----:B------:R-:W-:-:S03]  /*2ab0*/  ISETP.GE.OR P0, PT, R8, UR6, P0 ;  /* 0x0000000608007c0c */ /* 0x000fc60008706670 */
[C---:B------:R-:W-:Y:S02]  /*2ac0*/  IMAD R3, R69.reuse, UR5, R0 ;  /* 0x0000000545037c24 */ /* 0x040fe4000f8e0200 */
[----:B------:R-:W-:Y:S01]  /*2ad0*/  IMAD.WIDE.U32 R4, R69, UR4, R10 ;  /* 0x0000000445047c25 */ /* 0x000fe2000f8e000a */
[----:B------:R-:W-:-:S03]  /*2ae0*/  ULDC.64 UR4, c[0x0][0x5c8] ;  /* 0x0001720000047ab9 */ /* 0x000fc60000000a00 */
[----:B------:R-:W-:Y:S02]  /*2af0*/  IMAD R7, R71, UR4, RZ ;  /* 0x0000000447077c24 */ /* 0x000fe4000f8e02ff */
[----:B------:R-:W-:Y:S02]  /*2b00*/  IMAD.IADD R5, R5, 0x1, R3 ;  /* 0x0000000105057824 */ /* 0x000fe400078e0203 */
[C---:B------:R-:W-:Y:S02]  /*2b10*/  IMAD R7, R70.reuse, UR5, R7 ;  /* 0x0000000546077c24 */ /* 0x040fe4000f8e0207 */
[----:B------:R-:W-:-:S04]  /*2b20*/  IMAD.WIDE.U32 R72, R70, UR4, R4 ;  /* 0x0000000446487c25 */ /* 0x000fc8000f8e0004 */
[----:B------:R-:W-:Y:S01]  /*2b30*/  IMAD.MOV.U32 R0, RZ, RZ, -0x1 ;  /* 0xffffffffff007424 */ /* 0x000fe200078e00ff */
[----:B------:R-:W-:Y:S06]  /*2b40*/  @P0 BRA `(.L_x_32) ;  /* 0x0000002000780947 */ /* 0x000fec0003800000 */
[----:B-----5:R-:W-:Y:S01]  /*2b50*/  FSETP.NEU.AND P1, PT, R58, RZ, PT ;  /* 0x000000ff3a00720b */ /* 0x020fe20003f2d000 */
[----:B------:R-:W-:Y:S01]  /*2b60*/  IMAD.IADD R6, R62, 0x1, -R6 ;  /* 0x000000013e067824 */ /* 0x000fe200078e0a06 */
[----:B------:R-:W-:Y:S01]  /*2b70*/  BSSY B0, `(.L_x_32) ;  /* 0x000021b000007945 */ /* 0x000fe20003800000 */
[----:B------:R-:W-:Y:S02]  /*2b80*/  IMAD.IADD R3, R67, 0x1, -R8 ;  /* 0x0000000143037824 */ /* 0x000fe400078e0a08 */
[----:B------:R-:W-:Y:S01]  /*2b90*/  IMAD.IADD R83, R73, 0x1, R7 ;  /* 0x0000000149537824 */ /* 0x000fe200078e0207 */
[----:B------:R-:W-:-:S04]  /*2ba0*/  ISETP.GT.AND P0, PT, R6, RZ, PT ;  /* 0x000000ff0600720c */ /* 0x000fc80003f04270 */
[----:B------:R-:W-:-:S03]  /*2bb0*/  ISETP.GT.AND P2, PT, R3, RZ, P0 ;  /* 0x000000ff0300720c */ /* 0x000fc60000744270 */
[----:B------:R-:W-:Y:S10]  /*2bc0*/  @!P1 BRA `(.L_x_33) ;  /* 0x0000001400dc9947 */ /* 0x000ff40003800000 */
[----:B------:R-:W0:Y:S01]  /*2bd0*/  LDC.64 R76, c[0x0][0x5b8] ;  /* 0x00016e00ff4c7b82 */ /* 0x000e220000000a00 */
[----:B------:R-:W-:-:S07]  /*2be0*/  ULDC.64 UR4, c[0x0][0x5c0] ;  /* 0x0001700000047ab9 */ /* 0x000fce0000000a00 */
[----:B------:R-:W1:Y:S08]  /*2bf0*/  LDC.64 R78, c[0x0][0x5b0] ;  /* 0x00016c00ff4e7b82 */ /* 0x000e700000000a00 */
[----:B------:R-:W2:Y:S01]  /*2c00*/  LDC.64 R80, c[0x0][0x5a8] ;  /* 0x00016a00ff507b82 */ /* 0x000ea20000000a00 */
[-C--:B0-----:R-:W-:Y:S02]  /*2c10*/  IMAD R4, R9, R76.reuse, RZ ;  /* 0x0000004c09047224 */ /* 0x081fe400078e02ff */
[----:B------:R-:W-:-:S04]  /*2c20*/  IMAD.WIDE.U32 R74, R69, R76, R10 ;  /* 0x0000004c454a7225 */ /* 0x000fc800078e000a */
[----:B------:R-:W-:Y:S02]  /*2c30*/  IMAD R73, R69, R77, R4 ;  /* 0x0000004d45497224 */ /* 0x000fe400078e0204 */
[-C--:B-1----:R-:W-:Y:S02]  /*2c40*/  IMAD R4, R71, R78.reuse, RZ ;  /* 0x0000004e47047224 */ /* 0x082fe400078e02ff */
[----:B------:R-:W-:Y:S02]  /*2c50*/  IMAD.IADD R13, R75, 0x1, R73 ;  /* 0x000000014b0d7824 */ /* 0x000fe400078e0249 */
[----:B------:R-:W-:Y:S02]  /*2c60*/  IMAD.MOV.U32 R12, RZ, RZ, R74 ;  /* 0x000000ffff0c7224 */ /* 0x000fe400078e004a */
[C---:B------:R-:W-:Y:S02]  /*2c70*/  IMAD R71, R70.reuse, R79, R4 ;  /* 0x0000004f46477224 */ /* 0x040fe400078e0204 */
[----:B------:R-:W-:-:S04]  /*2c80*/  IMAD.WIDE.U32 R4, R70, R78, R12 ;  /* 0x0000004e46047225 */ /* 0x000fc800078e000c */
[----:B------:R-:W-:Y:S01]  /*2c90*/  IMAD.IADD R5, R5, 0x1, R71 ;  /* 0x0000000105057824 */ /* 0x000fe200078e0247 */
[----:B--2---:R-:W-:-:S04]  /*2ca0*/  LEA R14, P1, R4, R80, 0x2 ;  /* 0x00000050040e7211 */ /* 0x004fc800078210ff */
[----:B------:R-:W-:-:S05]  /*2cb0*/  LEA.HI.X R15, R4, R81, R5, 0x2, P1 ;  /* 0x00000051040f7211 */ /* 0x000fca00008f1405 */
[----:B------:R0:W2:Y:S01]  /*2cc0*/  @P2 LDG.E.LTC128B R7, desc[UR40][R14.64] ;  /* 0x000000280e072981 */ /* 0x0000a2000c1e1920 */
[----:B------:R-:W-:Y:S01]  /*2cd0*/  LEA R8, P3, R72, UR4, 0x2 ;  /* 0x0000000448087c11 */ /* 0x000fe2000f8610ff */
[----:B------:R-:W-:Y:S01]  /*2ce0*/  IMAD.WIDE.U32 R4, R70, R78, R10 ;  /* 0x0000004e46047225 */ /* 0x000fe200078e000a */
[----:B------:R-:W-:Y:S01]  /*2cf0*/  ISETP.GT.AND P1, PT, R6, 0x1, PT ;  /* 0x000000010600780c */ /* 0x000fe20003f24270 */
[----:B------:R-:W-:Y:S02]  /*2d00*/  BSSY B1, `(.L_x_34) ;  /* 0x0000012000017945 */ /* 0x000fe40003800000 */
[----:B------:R-:W-:Y:S02]  /*2d10*/  IMAD.IADD R5, R71, 0x1, R5 ;  /* 0x0000000147057824 */ /* 0x000fe400078e0205 */
[----:B------:R-:W-:Y:S01]  /*2d20*/  IMAD.WIDE.U32 R20, R69, R76, R4 ;  /* 0x0000004c45147225 */ /* 0x000fe200078e0004 */
[----:B0-----:R-:W-:-:S03]  /*2d30*/  SHF.L.U64.HI R15, R78, 0x3, R79 ;  /* 0x000000034e0f7819 */ /* 0x001fc6000001024f */
[----:B------:R-:W-:Y:S01]  /*2d40*/  IMAD.IADD R5, R73, 0x1, R21 ;  /* 0x0000000149057824 */ /* 0x000fe200078e0215 */
[----:B------:R-:W-:Y:S01]  /*2d50*/  LEA R4, P4, R20, R80, 0x2 ;  /* 0x0000005014047211 */ /* 0x000fe200078810ff */
[----:B------:R-:W-:-:S03]  /*2d60*/  IMAD.SHL.U32 R14, R78, 0x8, RZ ;  /* 0x000000084e0e7824 */ /* 0x000fc600078e00ff */
[----:B------:R-:W-:Y:S01]  /*2d70*/  LEA.HI.X R5, R20, R81, R5, 0x2, P4 ;  /* 0x0000005114057211 */ /* 0x000fe200020f1405 */
[----:B------:R-:W-:Y:S01]  /*2d80*/  IMAD.WIDE.U32 R20, R70, R78, R14 ;  /* 0x0000004e46147225 */ /* 0x000fe200078e000e */
[----:B--2---:R-:W-:-:S05]  /*2d90*/  LOP3.LUT R9, R7, 0xffffe000, RZ, 0xc0, !PT ;  /* 0xffffe00007097812 */ /* 0x004fca00078ec0ff */
[----:B------:R-:W-:-:S04]  /*2da0*/  FMUL R9, R9, R58 ;  /* 0x0000003a09097220 */ /* 0x000fc80000400000 */
[----:B------:R-:W-:Y:S01]  /*2db0*/  FFMA R77, R24, R23, R9 ;  /* 0x00000017184d7223 */ /* 0x000fe20000000009 */
[----:B------:R-:W-:Y:S02]  /*2dc0*/  LEA.HI.X R9, R72, UR5, R83, 0x2, P3 ;  /* 0x0000000548097c11 */ /* 0x000fe400098f1453 */
[----:B------:R-:W-:Y:S02]  /*2dd0*/  ISETP.GT.AND P3, PT, R3, RZ, P1 ;  /* 0x000000ff0300720c */ /* 0x000fe40000f64270 */
[----:B------:R-:W-:-:S05]  /*2de0*/  F2FP.TF32.F32.PACK_B R77, R77 ;  /* 0x0000004dff4d723e */ /* 0x000fca00024050ff */
[----:B------:R0:W-:Y:S06]  /*2df0*/  @P2 STG.E desc[UR40][R8.64], R77 ;  /* 0x0000004d08002986 */ /* 0x0001ec000c101928 */
[----:B------:R-:W-:Y:S05]  /*2e00*/  @!P3 BRA `(.L_x_35) ;  /* 0x000000000004b947 */ /* 0x000fea0003800000 */
[----:B------:R1:W5:Y:S02]  /*2e10*/  LDG.E.LTC128B R7, desc[UR40][R4.64+0x4] ;  /* 0x0000042804077981 */ /* 0x000364000c1e1920 */
.L_x_35:
[----:B------:R-:W-:Y:S05]  /*2e20*/  BSYNC B1 ;  /* 0x0000000000017941 */ /* 0x000fea0003800000 */
.L_x_34:
[----:B-----5:R-:W-:Y:S01]  /*2e30*/  LOP3.LUT R15, R7, 0xffffe000, RZ, 0xc0, !PT ;  /* 0xffffe000070f7812 */ /* 0x020fe200078ec0ff */
[----:B------:R-:W-:Y:S01]  /*2e40*/  IMAD.IADD R71, R71, 0x1, R21 ;  /* 0x0000000147477824 */ /* 0x000fe200078e0215 */
[----:B------:R-:W-:Y:S01]  /*2e50*/  IADD3 R74, P2, R74, R20, RZ ;  /* 0x000000144a4a7210 */ /* 0x000fe20007f5e0ff */
[----:B------:R-:W-:Y:S01]  /*2e60*/  IMAD.MOV.U32 R24, RZ, RZ, R7 ;  /* 0x000000ffff187224 */ /* 0x000fe200078e0007 */
[----:B------:R-:W-:Y:S01]  /*2e70*/  ISETP.GT.AND P0, PT, R3, 0x8, P0 ;  /* 0x000000080300780c */ /* 0x000fe20000704270 */
[----:B------:R-:W-:Y:S02]  /*2e80*/  FMUL R12, R15, R58 ;  /* 0x0000003a0f0c7220 */ /* 0x000fe40000400000 */
[----:B------:R-:W-:Y:S01]  /*2e90*/  IMAD.X R13, R71, 0x1, R13, P2 ;  /* 0x00000001470d7824 */ /* 0x000fe200010e060d */
[----:B------:R-:W-:Y:S01]  /*2ea0*/  LEA R14, P2, R74, R80, 0x2 ;  /* 0x000000504a0e7211 */ /* 0x000fe200078410ff */
[----:B------:R-:W-:-:S03]  /*2eb0*/  FFMA R25, R25, R23, R12 ;  /* 0x0000001719197223 */ /* 0x000fc6000000000c */
[----:B------:R-:W-:Y:S02]  /*2ec0*/  LEA.HI.X R15, R74, R81, R13, 0x2, P2 ;  /* 0x000000514a0f7211 */ /* 0x000fe400010f140d */
[----:B------:R-:W-:-:S05]  /*2ed0*/  F2FP.TF32.F32.PACK_B R25, R25 ;  /* 0x00000019ff19723e */ /* 0x000fca00024050ff */
[----:B------:R2:W-:Y:S04]  /*2ee0*/  @P3 STG.E desc[UR40][R8.64+0x4], R25 ;  /* 0x0000041908003986 */ /* 0x0005e8000c101928 */
[----:B------:R-:W3:Y:S01]  /*2ef0*/  @P0 LDG.E.LTC128B R24, desc[UR40][R14.64] ;  /* 0x000000280e180981 */ /* 0x000ee2000c1e1920 */
[----:B------:R-:W-:Y:S01]  /*2f00*/  IADD3 R20, P2, R10, R20, RZ ;  /* 0x000000140a147210 */ /* 0x000fe20007f5e0ff */
[----:B------:R-:W-:Y:S01]  /*2f10*/  BSSY B1, `(.L_x_36) ;  /* 0x0000011000017945 */ /* 0x000fe20003800000 */
[----:B------:R-:W-:-:S03]  /*2f20*/  ISETP.GT.AND P1, PT, R3, 0x8, P1 ;  /* 0x000000080300780c */ /* 0x000fc60000f24270 */
[----:B------:R-:W-:Y:S01]  /*2f30*/  IMAD.X R21, R11, 0x1, R71, P2 ;  /* 0x000000010b157824 */ /* 0x000fe200010e0647 */
[C---:B------:R-:W-:Y:S02]  /*2f40*/  SHF.L.U64.HI R11, R59.reuse, 0x2, R60 ;  /* 0x000000023b0b7819 */ /* 0x040fe4000001023c */
[----:B------:R-:W-:Y:S01]  /*2f50*/  LEA R12, P2, R59, R8, 0x2 ;  /* 0x000000083b0c7211 */ /* 0x000fe200078410ff */
[----:B------:R-:W-:-:S04]  /*2f60*/  IMAD.WIDE.U32 R20, R69, R76, R20 ;  /* 0x0000004c45147225 */ /* 0x000fc800078e0014 */
[----:B------:R-:W-:Y:S01]  /*2f70*/  IMAD.X R13, R11, 0x1, R9, P2 ;  /* 0x000000010b0d7824 */ /* 0x000fe200010e0609 */
[----:B------:R-:W-:Y:S02]  /*2f80*/  LEA R10, P3, R20, R80, 0x2 ;  /* 0x00000050140a7211 */ /* 0x000fe400078610ff */
[----:B---3--:R-:W-:-:S05]  /*2f90*/  LOP3.LUT R7, R24, 0xffffe000, RZ, 0xc0, !PT ;  /* 0xffffe00018077812 */ /* 0x008fca00078ec0ff */
[----:B------:R-:W-:-:S04]  /*2fa0*/  FMUL R7, R7, R58 ;  /* 0x0000003a07077220 */ /* 0x000fc80000400000 */
[----:B------:R-:W-:Y:S01]  /*2fb0*/  FFMA R69, R26, R23, R7 ;  /* 0x000000171a457223 */ /* 0x000fe20000000007 */
[----:B------:R-:W-:-:S04]  /*2fc0*/  IMAD.IADD R7, R73, 0x1, R21 ;  /* 0x0000000149077824 */ /* 0x000fc800078e0215 */
[----:B------:R-:W-:Y:S02]  /*2fd0*/  F2FP.TF32.F32.PACK_B R69, R69 ;  /* 0x00000045ff45723e */ /* 0x000fe400024050ff */
[----:B------:R-:W-:-:S03]  /*2fe0*/  LEA.HI.X R11, R20, R81, R7, 0x2, P3 ;  /* 0x00000051140b7211 */ /* 0x000fc600018f1407 */
[----:B------:R2:W-:Y:S01]  /*2ff0*/  @P0 STG.E desc[UR40][R12.64], R69 ;  /* 0x000000450c000986 */ /* 0x0005e2000c101928 */
[----:B------:R-:W-:Y:S05]  /*3000*/  @!P1 BRA `(.L_x_37) ;  /* 0x0000000000049947 */ /* 0x000fea0003800000 */
[----:B------:R3:W5:Y:S02]  /*3010*/  LDG.E.LTC128B R24, desc[UR40][R10.64+0x4] ;  /* 0x000004280a187981 */ /* 0x000764000c1e1920 */
.L_x_37:
[----:B------:R-:W-:Y:S05]  /*3020*/  BSYNC B1 ;  /* 0x0000000000017941 */ /* 0x000fea0003800000 */
.L_x_36:
[----:B-----5:R-:W-:Y:S01]  /*3030*/  LOP3.LUT R7, R24, 0xffffe000, RZ, 0xc0, !PT ;  /* 0xffffe00018077812 */ /* 0x020fe200078ec0ff */
[----:B------:R-:W-:Y:S01]  /*3040*/  BSSY B1, `(.L_x_38) ;  /* 0x0000009000017945 */ /* 0x000fe20003800000 */
[----:B------:R-:W-:-:S03]  /*3050*/  ISETP.GT.AND P0, PT, R6, 0x8, PT ;  /* 0x000000080600780c */ /* 0x000fc60003f04270 */
[----:B------:R-:W-:Y:S01]  /*3060*/  FMUL R14, R7, R58 ;  /* 0x0000003a070e7220 */ /* 0x000fe20000400000 */
[----:B------:R-:W-:-:S03]  /*3070*/  ISETP.GT.AND P2, PT, R3, RZ, P0 ;  /* 0x000000ff0300720c */ /* 0x000fc60000744270 */
[----:B------:R-:W-:-:S05]  /*3080*/  FFMA R27, R27, R23, R14 ;  /* 0x000000171b1b7223 */ /* 0x000fca000000000e */
[----:B------:R-:W-:-:S05]  /*3090*/  F2FP.TF32.F32.PACK_B R27, R27 ;  /* 0x0000001bff1b723e */ /* 0x000fca00024050ff */
[----:B------:R4:W-:Y:S01]  /*30a0*/  @P1 STG.E desc[UR40][R12.64+0x4], R27 ;  /* 0x0000041b0c001986 */ /* 0x0009e2000c101928 */
[----:B------:R-:W-:Y:S05]  /*30b0*/  @!P2 BRA `(.L_x_39) ;  /* 0x000000000004a947 */ /* 0x000fea0003800000 */
[----:B------:R0:W5:Y:S02]  /*30c0*/  LDG.E.LTC128B R24, desc[UR40][R4.64+0x20] ;  /* 0x0000202804187981 */ /* 0x000164000c1e1920 */
.L_x_39:
[----:B------:R-:W-:Y:S05]  /*30d0*/  BSYNC B1 ;  /* 0x0000000000017941 */ /* 0x000fea0003800000 */
.L_x_38:
        /* <DEDUP_REMOVED lines=10> */
.L_x_41:
[----:B------:R-:W-:Y:S05]  /*3180*/  BSYNC B1 ;  /* 0x0000000000017941 */ /* 0x000fea0003800000 */
.L_x_40:
[----:B0----5:R-:W-:Y:S01]  /*3190*/  LOP3.LUT R7, R24, 0xffffe000, RZ, 0xc0, !PT ;  /* 0xffffe00018077812 */ /* 0x021fe200078ec0ff */
[----:B------:R-:W-:Y:S01]  /*31a0*/  BSSY B1, `(.L_x_42) ;  /* 0x0000008000017945 */ /* 0x000fe20003800000 */
[----:B------:R-:W-:-:S03]  /*31b0*/  ISETP.GT.AND P0, PT, R3, 0x8, P0 ;  /* 0x000000080300780c */ /* 0x000fc60000704270 */
[----:B------:R-:W-:-:S04]  /*31c0*/  FMUL R14, R7, R58 ;  /* 0x0000003a070e7220 */ /* 0x000fc80000400000 */
[----:B------:R-:W-:-:S05]  /*31d0*/  FFMA R29, R29, R23, R14 ;  /* 0x000000171d1d7223 */ /* 0x000fca000000000e */
[----:B------:R-:W-:-:S05]  /*31e0*/  F2FP.TF32.F32.PACK_B R29, R29 ;  /* 0x0000001dff1d723e */ /* 0x000fca00024050ff */
[----:B------:R0:W-:Y:S01]  /*31f0*/  @P3 STG.E desc[UR40][R8.64+0x24], R29 ;  /* 0x0000241d08003986 */ /* 0x0001e2000c101928 */
[----:B------:R-:W-:Y:S05]  /*3200*/  @!P0 BRA `(.L_x_43) ;  /* 0x0000000000048947 */ /* 0x000fea0003800000 */
[----:B------:R0:W5:Y:S02]  /*3210*/  LDG.E.LTC128B R24, desc[UR40][R10.64+0x20] ;  /* 0x000020280a187981 */ /* 0x000164000c1e1920 */
.L_x_43:
[----:B------:R-:W-:Y:S05]  /*3220*/  BSYNC B1 ;  /* 0x0000000000017941 */ /* 0x000fea0003800000 */
.L_x_42:
[----:B-----5:R-:W-:Y:S01]  /*3230*/  LOP3.LUT R7, R24, 0xffffe000, RZ, 0xc0, !PT ;  /* 0xffffe00018077812 */ /* 0x020fe200078ec0ff */
        /* <DEDUP_REMOVED lines=8> */
.L_x_45:
[----:B------:R-:W-:Y:S05]  /*32c0*/  BSYNC B1 ;  /* 0x0000000000017941 */ /* 0x000fea0003800000 */
.L_x_44:
[----:B0----5:R-:W-:Y:S01]  /*32d0*/  LOP3.LUT R7, R24, 0xffffe000, RZ, 0xc0, !PT ;  /* 0xffffe00018077812 */ /* 0x021fe200078ec0ff */
        /* <DEDUP_REMOVED lines=9> */
.L_x_47:
[----:B------:R-:W-:Y:S05]  /*3370*/  BSYNC B1 ;  /* 0x0000000000017941 */ /* 0x000fea0003800000 */
.L_x_46:
        /* <DEDUP_REMOVED lines=10> */
.L_x_49:
[----:B------:R-:W-:Y:S05]  /*3420*/  BSYNC B1 ;  /* 0x0000000000017941 */ /* 0x000fea0003800000 */
.L_x_48:
        /* <DEDUP_REMOVED lines=9> */
.L_x_51:
[----:B------:R-:W-:Y:S05]  /*34c0*/  BSYNC B1 ;  /* 0x0000000000017941 */ /* 0x000fea0003800000 */
.L_x_50:
        /* <DEDUP_REMOVED lines=9> */
.L_x_53:
[----:B------:R-:W-:Y:S05]  /*3560*/  BSYNC B1 ;  /* 0x0000000000017941 */ /* 0x000fea0003800000 */
.L_x_52:
        /* <DEDUP_REMOVED lines=10> */
.L_x_55:
[----:B------:R-:W-:Y:S05]  /*3610*/  BSYNC B1 ;  /* 0x0000000000017941 */ /* 0x000fea0003800000 */
.L_x_54:
        /* <DEDUP_REMOVED lines=10> */
.L_x_57:
[----:B------:R-:W-:Y:S05]  /*36c0*/  BSYNC B1 ;  /* 0x0000000000017941 */ /* 0x000fea0003800000 */
.L_x_56:
        /* <DEDUP_REMOVED lines=9> */
.L_x_59:
[----:B------:R-:W-:Y:S05]  /*3760*/  BSYNC B1 ;  /* 0x0000000000017941 */ /* 0x000fea0003800000 */
.L_x_58:
        /* <DEDUP_REMOVED lines=9> */
.L_x_61:
[----:B------:R-:W-:Y:S05]  /*3800*/  BSYNC B1 ;  /* 0x0000000000017941 */ /* 0x000fea0003800000 */
.L_x_60:
        /* <DEDUP_REMOVED lines=10> */
.L_x_63:
[----:B------:R-:W-:Y:S05]  /*38b0*/  BSYNC B1 ;  /* 0x0000000000017941 */ /* 0x000fea0003800000 */
.L_x_62:
        /* <DEDUP_REMOVED lines=10> */
.L_x_65:
[----:B------:R-:W-:Y:S05]  /*3960*/  BSYNC B1 ;  /* 0x0000000000017941 */ /* 0x000fea0003800000 */
.L_x_64:
        /* <DEDUP_REMOVED lines=9> */
.L_x_67:
[----:B------:R-:W-:Y:S05]  /*3a00*/  BSYNC B1 ;  /* 0x0000000000017941 */ /* 0x000fea0003800000 */
.L_x_66:
        /* <DEDUP_REMOVED lines=9> */
.L_x_69:
[----:B------:R-:W-:Y:S05]  /*3aa0*/  BSYNC B1 ;  /* 0x0000000000017941 */ /* 0x000fea0003800000 */
.L_x_68:
        /* <DEDUP_REMOVED lines=10> */
.L_x_71:
[----:B------:R-:W-:Y:S05]  /*3b50*/  BSYNC B1 ;  /* 0x0000000000017941 */ /* 0x000fea0003800000 */
.L_x_70:
        /* <DEDUP_REMOVED lines=10> */
.L_x_73:
[----:B------:R-:W-:Y:S05]  /*3c00*/  BSYNC B1 ;  /* 0x0000000000017941 */ /* 0x000fea0003800000 */
.L_x_72:
        /* <DEDUP_REMOVED lines=9> */
.L_x_75:
[----:B------:R-:W-:Y:S05]  /*3ca0*/  BSYNC B1 ;  /* 0x0000000000017941 */ /* 0x000fea0003800000 */
.L_x_74:
        /* <DEDUP_REMOVED lines=9> */
.L_x_77:
[----:B------:R-:W-:Y:S05]  /*3d40*/  BSYNC B1 ;  /* 0x0000000000017941 */ /* 0x000fea0003800000 */
.L_x_76:
        /* <DEDUP_REMOVED lines=10> */
.L_x_79:
[----:B------:R-:W-:Y:S05]  /*3df0*/  BSYNC B1 ;  /* 0x0000000000017941 */ /* 0x000fea0003800000 */
.L_x_78:
        /* <DEDUP_REMOVED lines=10> */
.L_x_81:
[----:B------:R-:W-:Y:S05]  /*3ea0*/  BSYNC B1 ;  /* 0x0000000000017941 */ /* 0x000fea0003800000 */
.L_x_80:
        /* <DEDUP_REMOVED lines=9> */
.L_x_83:
[----:B------:R-:W-:Y:S05]  /*3f40*/  BSYNC B1 ;  /* 0x0000000000017941 */ /* 0x000fea0003800000 */
.L_x_82:
        /* <DEDUP_REMOVED lines=9> */
.L_x_85:
[----:B------:R-:W-:Y:S05]  /*3fe0*/  BSYNC B1 ;  /* 0x0000000000017941 */ /* 0x000fea0003800000 */
.L_x_84:
        /* <DEDUP_REMOVED lines=10> */
.L_x_87:
[----:B------:R-:W-:Y:S05]  /*4090*/  BSYNC B1 ;  /* 0x0000000000017941 */ /* 0x000fea0003800000 */
.L_x_86:
[----:B-----5:R-:W-:Y:S01]  /*40a0*/  LOP3.LUT R7, R24, 0xffffe000, RZ, 0xc0, !PT ;  /* 0xffffe00018077812 */ /* 0x020fe200078ec0ff */
[----:B------:R-:W-:Y:S01]  /*40b0*/  BSSY B1, `(.L_x_88) ;  /* 0x000000b000017945 */ /* 0x000fe20003800000 */
[----:B------:R-:W-:Y:S01]  /*40c0*/  ISETP.GT.AND P1, PT, R6, 0x39, PT ;  /* 0x000000390600780c */ /* 0x000fe20003f24270 */
[----:B------:R-:W-:Y:S02]  /*40d0*/  @P2 IMAD.MOV.U32 R6, RZ, RZ, R8 ;  /* 0x000000ffff062224 */ /* 0x000fe400078e0008 */
[----:B------:R-:W-:Y:S01]  /*40e0*/  FMUL R7, R7, R58 ;  /* 0x0000003a07077220 */ /* 0x000fe20000400000 */
[----:B------:R-:W-:-:S03]  /*40f0*/  ISETP.GT.AND P3, PT, R3, RZ, P1 ;  /* 0x000000ff0300720c */ /* 0x000fc60000f64270 */
[----:B------:R-:W-:Y:S01]  /*4100*/  FFMA R15, R52, R23, R7 ;  /* 0x00000017340f7223 */ /* 0x000fe20000000007 */
[----:B------:R-:W-:-:S04]  /*4110*/  @P2 IMAD.MOV.U32 R7, RZ, RZ, R9 ;  /* 0x000000ffff072224 */ /* 0x000fc800078e0009 */
[----:B------:R-:W-:-:S05]  /*4120*/  F2FP.TF32.F32.PACK_B R15, R15 ;  /* 0x0000000fff0f723e */ /* 0x000fca00024050ff */
[----:B------:R0:W-:Y:S01]  /*4130*/  @P2 STG.E desc[UR40][R6.64+0xe0], R15 ;  /* 0x0000e00f06002986 */ /* 0x0001e2000c101928 */
[----:B------:R-:W-:Y:S05]  /*4140*/  @!P3 BRA `(.L_x_89) ;  /* 0x000000000004b947 */ /* 0x000fea0003800000 */
[----:B------:R0:W5:Y:S02]  /*4150*/  LDG.E.LTC128B R24, desc[UR40][R4.64+0xe4] ;  /* 0x0000e42804187981 */ /* 0x000164000c1e1920 */
.L_x_89:
[----:B------:R-:W-:Y:S05]  /*4160*/  BSYNC B1 ;  /* 0x0000000000017941 */ /* 0x000fea0003800000 */
.L_x_88:
[----:B01---5:R-:W-:Y:S01]  /*4170*/  LOP3.LUT R5, R24, 0xffffe000, RZ, 0xc0, !PT ;  /* 0xffffe00018057812 */ /* 0x023fe200078ec0ff */
        /* <DEDUP_REMOVED lines=8> */
.L_x_91:
[----:B------:R-:W-:Y:S05]  /*4200*/  BSYNC B1 ;  /* 0x0000000000017941 */ /* 0x000fea0003800000 */
.L_x_90:
[----:B-----5:R-:W-:Y:S01]  /*4210*/  LOP3.LUT R5, R24, 0xffffe000, RZ, 0xc0, !PT ;  /* 0xffffe00018057812 */ /* 0x020fe200078ec0ff */
[----:B------:R-:W-:Y:S01]  /*4220*/  @P0 IMAD.MOV.U32 R4, RZ, RZ, R12 ;  /* 0x000000ffff040224 */ /* 0x000fe200078e000c */
[----:B------:R-:W-:Y:S01]  /*4230*/  ISETP.GT.AND P1, PT, R3, 0x8, P1 ;  /* 0x000000080300780c */ /* 0x000fe20000f24270 */
[----:B------:R-:W-:Y:S02]  /*4240*/  BSSY B1, `(.L_x_92) ;  /* 0x0000008000017945 */ /* 0x000fe40003800000 */
[----:B------:R-:W-:-:S04]  /*4250*/  FMUL R5, R5, R58 ;  /* 0x0000003a05057220 */ /* 0x000fc80000400000 */
[----:B------:R-:W-:Y:S01]  /*4260*/  FFMA R7, R54, R23, R5 ;  /* 0x0000001736077223 */ /* 0x000fe20000000005 */
[----:B------:R-:W-:-:S04]  /*4270*/  @P0 IMAD.MOV.U32 R5, RZ, RZ, R13 ;  /* 0x000000ffff050224 */ /* 0x000fc800078e000d */
[----:B------:R-:W-:-:S05]  /*4280*/  F2FP.TF32.F32.PACK_B R7, R7 ;  /* 0x00000007ff07723e */ /* 0x000fca00024050ff */
[----:B------:R0:W-:Y:S01]  /*4290*/  @P0 STG.E desc[UR40][R4.64+0xe0], R7 ;  /* 0x0000e00704000986 */ /* 0x0001e2000c101928 */
[----:B------:R-:W-:Y:S05]  /*42a0*/  @!P1 BRA `(.L_x_93) ;  /* 0x0000000000049947 */ /* 0x000fea0003800000 */
[----:B------:R0:W5:Y:S02]  /*42b0*/  LDG.E.LTC128B R24, desc[UR40][R10.64+0xe4] ;  /* 0x0000e4280a187981 */ /* 0x000164000c1e1920 */
.L_x_93:
[----:B------:R-:W-:Y:S05]  /*42c0*/  BSYNC B1 ;  /* 0x0000000000017941 */ /* 0x000fea0003800000 */
.L_x_92:
[----:B------:R-:W-:Y:S05]  /*42d0*/  @!P1 BRA `(.L_x_94) ;  /* 0x0000000800909947 */ /* 0x000fea0003800000 */
[----:B-----5:R-:W-:-:S05]  /*42e0*/  LOP3.LUT R3, R24, 0xffffe000, RZ, 0xc0, !PT ;  /* 0xffffe00018037812 */ /* 0x020fca00078ec0ff */
[----:B0-----:R-:W-:-:S04]  /*42f0*/  FMUL R4, R3, R58 ;  /* 0x0000003a03047220 */ /* 0x001fc80000400000 */
[----:B------:R-:W-:-:S05]  /*4300*/  FFMA R55, R55, R23, R4 ;  /* 0x0000001737377223 */ /* 0x000fca0000000004 */
[----:B------:R-:W-:-:S05]  /*4310*/  F2FP.TF32.F32.PACK_B R55, R55 ;  /* 0x00000037ff37723e */ /* 0x000fca00024050ff */
[----:B------:R0:W-:Y:S01]  /*4320*/  STG.E desc[UR40][R12.64+0xe4], R55 ;  /* 0x0000e4370c007986 */ /* 0x0001e2000c101928 */
[----:B------:R-:W-:Y:S05]  /*4330*/  BRA `(.L_x_94) ;  /* 0x0000000800787947 */ /* 0x000fea0003800000 */
.L_x_33:
[----:B------:R-:W-:Y:S01]  /*4340*/  ISETP.GT.AND P4, PT, R6, 0x1, PT ;  /* 0x000000010600780c */ /* 0x000fe20003f84270 */
[----:B------:R-:W-:Y:S01]  /*4350*/  ULDC.64 UR4, c[0x0][0x5c0] ;  /* 0x0001700000047ab9 */ /* 0x000fe20000000a00 */
[-C--:B------:R-:W-:Y:S01]  /*4360*/  FMUL R7, R24, R23.reuse ;  /* 0x0000001718077220 */ /* 0x080fe20000400000 */
[----:B------:R-:W-:Y:S01]  /*4370*/  LEA R4, P3, R72, UR4, 0x2 ;  /* 0x0000000448047c11 */ /* 0x000fe2000f8610ff */
[-C--:B------:R-:W-:Y:S01]  /*4380*/  FMUL R25, R25, R23.reuse ;  /* 0x0000001719197220 */ /* 0x080fe20000400000 */
[----:B------:R-:W-:Y:S01]  /*4390*/  ISETP.GT.AND P1, PT, R3, RZ, P4 ;  /* 0x000000ff0300720c */ /* 0x000fe20002724270 */
[-C--:B------:R-:W-:Y:S01]  /*43a0*/  FMUL R11, R26, R23.reuse ;  /* 0x000000171a0b7220 */ /* 0x080fe20000400000 */
[----:B------:R-:W-:Y:S01]  /*43b0*/  LEA.HI.X R5, R72, UR5, R83, 0x2, P3 ;  /* 0x0000000548057c11 */ /* 0x000fe200098f1453 */
[----:B------:R-:W-:Y:S01]  /*43c0*/  FMUL R27, R27, R23 ;  /* 0x000000171b1b7220 */ /* 0x000fe20000400000 */
[----:B------:R-:W-:Y:S01]  /*43d0*/  F2FP.TF32.F32.PACK_B R7, R7 ;  /* 0x00000007ff07723e */ /* 0x000fe200024050ff */
[----:B------:R-:W-:Y:S01]  /*43e0*/  FMUL R29, R29, R23 ;  /* 0x000000171d1d7220 */ /* 0x000fe20000400000 */
[----:B------:R-:W-:Y:S01]  /*43f0*/  F2FP.TF32.F32.PACK_B R25, R25 ;  /* 0x00000019ff19723e */ /* 0x000fe200024050ff */
[-C--:B------:R-:W-:Y:S01]  /*4400*/  FMUL R31, R31, R23.reuse ;  /* 0x000000171f1f7220 */ /* 0x080fe20000400000 */
[C---:B------:R-:W-:Y:S01]  /*4410*/  SHF.L.U64.HI R9, R59.reuse, 0x2, R60 ;  /* 0x000000023b097819 */ /* 0x040fe2000001023c */
[----:B------:R0:W-:Y:S01]  /*4420*/  @P2 STG.E desc[UR40][R4.64], R7 ;  /* 0x0000000704002986 */ /* 0x0001e2000c101928 */
[----:B------:R-:W-:Y:S01]  /*4430*/  LEA R8, P3, R59, R4, 0x2 ;  /* 0x000000043b087211 */ /* 0x000fe200078610ff */
[-C--:B------:R-:W-:Y:S01]  /*4440*/  FMUL R13, R32, R23.reuse ;  /* 0x00000017200d7220 */ /* 0x080fe20000400000 */
[C---:B------:R-:W-:Y:S01]  /*4450*/  ISETP.GT.AND P2, PT, R6.reuse, 0x8, PT ;  /* 0x000000080600780c */ /* 0x040fe20003f44270 */
[----:B------:R-:W-:Y:S01]  /*4460*/  @P1 STG.E desc[UR40][R4.64+0x4], R25 ;  /* 0x0000041904001986 */ /* 0x000fe2000c101928 */
[----:B------:R-:W-:Y:S01]  /*4470*/  ISETP.GT.AND P1, PT, R6, 0x9, PT ;  /* 0x000000090600780c */ /* 0x000fe20003f24270 */
[----:B------:R-:W-:Y:S01]  /*4480*/  IMAD.X R9, R9, 0x1, R5, P3 ;  /* 0x0000000109097824 */ /* 0x000fe200018e0605 */
[----:B------:R-:W-:Y:S01]  /*4490*/  ISETP.GT.AND P0, PT, R3, 0x8, P0 ;  /* 0x000000080300780c */ /* 0x000fe20000704270 */
[-C--:B------:R-:W-:Y:S01]  /*44a0*/  FMUL R33, R33, R23.reuse ;  /* 0x0000001721217220 */ /* 0x080fe20000400000 */
[----:B------:R-:W-:Y:S01]  /*44b0*/  ISETP.GT.AND P4, PT, R3, 0x8, P4 ;  /* 0x000000080300780c */ /* 0x000fe20002784270 */
[-C--:B------:R-:W-:Y:S01]  /*44c0*/  FMUL R35, R35, R23.reuse ;  /* 0x0000001723237220 */ /* 0x080fe20000400000 */
[C---:B------:R-:W-:Y:S01]  /*44d0*/  ISETP.GT.AND P5, PT, R3.reuse, RZ, P2 ;  /* 0x000000ff0300720c */ /* 0x040fe200017a4270 */
[-C--:B0-----:R-:W-:Y:S01]  /*44e0*/  FMUL R7, R28, R23.reuse ;  /* 0x000000171c077220 */ /* 0x081fe20000400000 */
[----:B------:R-:W-:Y:S01]  /*44f0*/  ISETP.GT.AND P3, PT, R3, RZ, P1 ;  /* 0x000000ff0300720c */ /* 0x000fe20000f64270 */
[----:B------:R-:W-:Y:S01]  /*4500*/  FMUL R37, R37, R23 ;  /* 0x0000001725257220 */ /* 0x000fe20000400000 */
[----:B------:R-:W-:Y:S01]  /*4510*/  F2FP.TF32.F32.PACK_B R11, R11 ;  /* 0x0000000bff0b723e */ /* 0x000fe200024050ff */
[----:B------:R-:W-:Y:S01]  /*4520*/  FMUL R39, R39, R23 ;  /* 0x0000001727277220 */ /* 0x000fe20000400000 */
[----:B------:R-:W-:Y:S01]  /*4530*/  F2FP.TF32.F32.PACK_B R27, R27 ;  /* 0x0000001bff1b723e */ /* 0x000fe200024050ff */
[----:B------:R-:W-:Y:S01]  /*4540*/  FMUL R41, R41, R23 ;  /* 0x0000001729297220 */ /* 0x000fe20000400000 */
[----:B------:R-:W-:Y:S01]  /*4550*/  F2FP.TF32.F32.PACK_B R7, R7 ;  /* 0x00000007ff07723e */ /* 0x000fe200024050ff */
[----:B------:R0:W-:Y:S01]  /*4560*/  @P0 STG.E desc[UR40][R8.64], R11 ;  /* 0x0000000b08000986 */ /* 0x0001e2000c101928 */
[----:B------:R-:W-:Y:S01]  /*4570*/  F2FP.TF32.F32.PACK_B R29, R29 ;  /* 0x0000001dff1d723e */ /* 0x000fe200024050ff */
[-C--:B------:R-:W-:Y:S01]  /*4580*/  FMUL R43, R43, R23.reuse ;  /* 0x000000172b2b7220 */ /* 0x080fe20000400000 */
[C---:B------:R-:W-:Y:S01]  /*4590*/  ISETP.GT.AND P0, PT, R6.reuse, 0x10, PT ;  /* 0x000000100600780c */ /* 0x040fe20003f04270 */
[----:B------:R-:W-:Y:S01]  /*45a0*/  @P4 STG.E desc[UR40][R8.64+0x4], R27 ;  /* 0x0000041b08004986 */ /* 0x000fe2000c101928 */
[----:B------:R-:W-:Y:S01]  /*45b0*/  ISETP.GT.AND P2, PT, R3, 0x8, P2 ;  /* 0x000000080300780c */ /* 0x000fe20001744270 */
[-C--:B------:R-:W-:Y:S01]  /*45c0*/  FMUL R45, R45, R23.reuse ;  /* 0x000000172d2d7220 */ /* 0x080fe20000400000 */
[C---:B------:R-:W-:Y:S01]  /*45d0*/  ISETP.GT.AND P1, PT, R3.reuse, 0x8, P1 ;  /* 0x000000080300780c */ /* 0x040fe20000f24270 */
[----:B------:R1:W-:Y:S01]  /*45e0*/  @P5 STG.E desc[UR40][R4.64+0x20], R7 ;  /* 0x0000200704005986 */ /* 0x0003e2000c101928 */
[----:B------:R-:W-:Y:S01]  /*45f0*/  ISETP.GT.AND P5, PT, R3, RZ, P0 ;  /* 0x000000ff0300720c */ /* 0x000fe200007a4270 */
[----:B------:R-:W-:Y:S01]  /*4600*/  FMUL R47, R47, R23 ;  /* 0x000000172f2f7220 */ /* 0x000fe20000400000 */
[----:B------:R-:W-:Y:S01]  /*4610*/  F2FP.TF32.F32.PACK_B R31, R31 ;  /* 0x0000001fff1f723e */ /* 0x000fe200024050ff */
[----:B------:R-:W-:Y:S01]  /*4620*/  @P3 STG.E desc[UR40][R4.64+0x24], R29 ;  /* 0x0000241d04003986 */ /* 0x000fe2000c101928 */
[----:B------:R-:W-:Y:S01]  /*4630*/  ISETP.GT.AND P3, PT, R6, 0x11, PT ;  /* 0x000000110600780c */ /* 0x000fe20003f64270 */
[----:B0-----:R-:W-:Y:S01]  /*4640*/  FMUL R11, R30, R23 ;  /* 0x000000171e0b7220 */ /* 0x001fe20000400000 */
[----:B------:R-:W-:Y:S01]  /*4650*/  F2FP.TF32.F32.PACK_B R13, R13 ;  /* 0x0000000dff0d723e */ /* 0x000fe200024050ff */
[-C--:B------:R-:W-:Y:S01]  /*4660*/  FMUL R49, R49, R23.reuse ;  /* 0x0000001731317220 */ /* 0x080fe20000400000 */
[----:B------:R-:W-:Y:S01]  /*4670*/  ISETP.GT.AND P4, PT, R3, RZ, P3 ;  /* 0x000000ff0300720c */ /* 0x000fe20001f84270 */
[----:B------:R-:W-:Y:S01]  /*4680*/  FMUL R15, R50, R23 ;  /* 0x00000017320f7220 */ /* 0x000fe20000400000 */
[----:B------:R-:W-:Y:S01]  /*4690*/  F2FP.TF32.F32.PACK_B R11, R11 ;  /* 0x0000000bff0b723e */ /* 0x000fe200024050ff */
[----:B-1----:R-:W-:Y:S01]  /*46a0*/  FMUL R7, R34, R23 ;  /* 0x0000001722077220 */ /* 0x002fe20000400000 */
[----:B------:R-:W-:Y:S01]  /*46b0*/  F2FP.TF32.F32.PACK_B R33, R33 ;  /* 0x00000021ff21723e */ /* 0x000fe200024050ff */
[-C--:B------:R-:W-:Y:S01]  /*46c0*/  FMUL R51, R51, R23.reuse ;  /* 0x0000001733337220 */ /* 0x080fe20000400000 */
[----:B------:R-:W-:Y:S01]  /*46d0*/  ISETP.GT.AND P0, PT, R3, 0x8, P0 ;  /* 0x000000080300780c */ /* 0x000fe20000704270 */
[----:B------:R0:W-:Y:S01]  /*46e0*/  @P2 STG.E desc[UR40][R8.64+0x20], R11 ;  /* 0x0000200b08002986 */ /* 0x0001e2000c101928 */
[----:B------:R-:W-:Y:S01]  /*46f0*/  ISETP.GT.AND P2, PT, R6, 0x19, PT ;  /* 0x000000190600780c */ /* 0x000fe20003f44270 */
[----:B------:R-:W-:Y:S01]  /*4700*/  FMUL R21, R52, R23 ;  /* 0x0000001734157220 */ /* 0x000fe20000400000 */
[----:B------:R-:W-:Y:S01]  /*4710*/  F2FP.TF32.F32.PACK_B R7, R7 ;  /* 0x00000007ff07723e */ /* 0x000fe200024050ff */
[----:B------:R-:W-:Y:S01]  /*4720*/  @P1 STG.E desc[UR40][R8.64+0x24], R31 ;  /* 0x0000241f08001986 */ /* 0x000fe2000c101928 */
[----:B------:R-:W-:Y:S01]  /*4730*/  ISETP.GT.AND P1, PT, R6, 0x18, PT ;  /* 0x000000180600780c */ /* 0x000fe20003f24270 */
[----:B------:R-:W-:Y:S01]  /*4740*/  FMUL R53, R53, R23 ;  /* 0x0000001735357220 */ /* 0x000fe20000400000 */
[----:B------:R-:W-:Y:S01]  /*4750*/  F2FP.TF32.F32.PACK_B R35, R35 ;  /* 0x00000023ff23723e */ /* 0x000fe200024050ff */
[----:B------:R1:W-:Y:S01]  /*4760*/  @P5 STG.E desc[UR40][R4.64+0x40], R13 ;  /* 0x0000400d04005986 */ /* 0x0003e2000c101928 */
[----:B------:R-:W-:Y:S01]  /*4770*/  ISETP.GT.AND P5, PT, R3, RZ, P1 ;  /* 0x000000ff0300720c */ /* 0x000fe20000fa4270 */
[----:B------:R-:W-:Y:S01]  /*4780*/  FMUL R55, R55, R23 ;  /* 0x0000001737377220 */ /* 0x000fe20000400000 */
[----:B------:R-:W-:Y:S01]  /*4790*/  F2FP.TF32.F32.PACK_B R37, R37 ;  /* 0x00000025ff25723e */ /* 0x000fe200024050ff */
[----:B------:R-:W-:Y:S01]  /*47a0*/  @P4 STG.E desc[UR40][R4.64+0x44], R33 ;  /* 0x0000442104004986 */ /* 0x000fe2000c101928 */
[C---:B------:R-:W-:Y:S01]  /*47b0*/  ISETP.GT.AND P4, PT, R3.reuse, 0x8, P3 ;  /* 0x000000080300780c */ /* 0x040fe20001f84270 */
[----:B0-----:R-:W-:Y:S01]  /*47c0*/  FMUL R11, R36, R23 ;  /* 0x00000017240b7220 */ /* 0x001fe20000400000 */
[----:B------:R-:W-:Y:S01]  /*47d0*/  ISETP.GT.AND P3, PT, R3, RZ, P2 ;  /* 0x000000ff0300720c */ /* 0x000fe20001764270 */
[----:B------:R0:W-:Y:S01]  /*47e0*/  @P0 STG.E desc[UR40][R8.64+0x40], R7 ;  /* 0x0000400708000986 */ /* 0x0001e2000c101928 */
[----:B------:R-:W-:-:S02]  /*47f0*/  ISETP.GT.AND P0, PT, R6, 0x20, PT ;  /* 0x000000200600780c */ /* 0x000fc40003f04270 */
[----:B------:R-:W-:Y:S01]  /*4800*/  F2FP.TF32.F32.PACK_B R11, R11 ;  /* 0x0000000bff0b723e */ /* 0x000fe200024050ff */
[----:B-1----:R-:W-:Y:S01]  /*4810*/  FMUL R13, R40, R23 ;  /* 0x00000017280d7220 */ /* 0x002fe20000400000 */
[C---:B------:R-:W-:Y:S02]  /*4820*/  ISETP.GT.AND P1, PT, R3.reuse, 0x8, P1 ;  /* 0x000000080300780c */ /* 0x040fe40000f24270 */
[----:B------:R-:W-:Y:S02]  /*4830*/  F2FP.TF32.F32.PACK_B R39, R39 ;  /* 0x00000027ff27723e */ /* 0x000fe400024050ff */
[----:B------:R-:W-:Y:S01]  /*4840*/  F2FP.TF32.F32.PACK_B R13, R13 ;  /* 0x0000000dff0d723e */ /* 0x000fe200024050ff */
[----:B------:R-:W-:Y:S01]  /*4850*/  @P4 STG.E desc[UR40][R8.64+0x44], R35 ;  /* 0x0000442308004986 */ /* 0x000fe2000c101928 */
[C---:B------:R-:W-:Y:S01]  /*4860*/  ISETP.GT.AND P4, PT, R3.reuse, 0x8, P2 ;  /* 0x000000080300780c */ /* 0x040fe20001784270 */
[----:B0-----:R-:W-:Y:S01]  /*4870*/  FMUL R7, R38, R23 ;  /* 0x0000001726077220 */ /* 0x001fe20000400000 */
[----:B------:R-:W-:Y:S01]  /*4880*/  ISETP.GT.AND P2, PT, R6, 0x21, PT ;  /* 0x000000210600780c */ /* 0x000fe20003f44270 */
[----:B------:R0:W-:Y:S01]  /*4890*/  @P5 STG.E desc[UR40][R4.64+0x60], R11 ;  /* 0x0000600b04005986 */ /* 0x0001e2000c101928 */
[----:B------:R-:W-:-:S02]  /*48a0*/  ISETP.GT.AND P5, PT, R3, RZ, P0 ;  /* 0x000000ff0300720c */ /* 0x000fc400007a4270 */
[----:B------:R-:W-:Y:S01]  /*48b0*/  F2FP.TF32.F32.PACK_B R7, R7 ;  /* 0x00000007ff07723e */ /* 0x000fe200024050ff */
[----:B------:R-:W-:Y:S01]  /*48c0*/  @P3 STG.E desc[UR40][R4.64+0x64], R37 ;  /* 0x0000642504003986 */ /* 0x000fe2000c101928 */
[C---:B------:R-:W-:Y:S02]  /*48d0*/  ISETP.GT.AND P3, PT, R3.reuse, RZ, P2 ;  /* 0x000000ff0300720c */ /* 0x040fe40001764270 */
[----:B------:R-:W-:Y:S01]  /*48e0*/  F2FP.TF32.F32.PACK_B R41, R41 ;  /* 0x00000029ff29723e */ /* 0x000fe200024050ff */
[----:B------:R1:W-:Y:S01]  /*48f0*/  @P1 STG.E desc[UR40][R8.64+0x60], R7 ;  /* 0x0000600708001986 */ /* 0x0003e2000c101928 */
[----:B------:R-:W-:Y:S02]  /*4900*/  ISETP.GT.AND P0, PT, R3, 0x8, P0 ;  /* 0x000000080300780c */ /* 0x000fe40000704270 */
[----:B------:R-:W-:Y:S01]  /*4910*/  F2FP.TF32.F32.PACK_B R43, R43 ;  /* 0x0000002bff2b723e */ /* 0x000fe200024050ff */
[----:B------:R-:W-:Y:S01]  /*4920*/  @P4 STG.E desc[UR40][R8.64+0x64], R39 ;  /* 0x0000642708004986 */ /* 0x000fe2000c101928 */
[----:B------:R-:W-:Y:S01]  /*4930*/  ISETP.GT.AND P4, PT, R6, 0x28, PT ;  /* 0x000000280600780c */ /* 0x000fe20003f84270 */
[----:B0-----:R-:W-:Y:S01]  /*4940*/  FMUL R11, R44, R23 ;  /* 0x000000172c0b7220 */ /* 0x001fe20000400000 */
[----:B------:R-:W-:Y:S01]  /*4950*/  F2FP.TF32.F32.PACK_B R45, R45 ;  /* 0x0000002dff2d723e */ /* 0x000fe200024050ff */
[----:B------:R0:W-:Y:S01]  /*4960*/  @P5 STG.E desc[UR40][R4.64+0x80], R13 ;  /* 0x0000800d04005986 */ /* 0x0001e2000c101928 */
[----:B------:R-:W-:-:S02]  /*4970*/  ISETP.GT.AND P5, PT, R6, 0x29, PT ;  /* 0x000000290600780c */ /* 0x000fc40003fa4270 */
[----:B------:R-:W-:Y:S01]  /*4980*/  F2FP.TF32.F32.PACK_B R11, R11 ;  /* 0x0000000bff0b723e */ /* 0x000fe200024050ff */
[----:B------:R-:W-:Y:S01]  /*4990*/  @P3 STG.E desc[UR40][R4.64+0x84], R41 ;  /* 0x0000842904003986 */ /* 0x000fe2000c101928 */
[C---:B------:R-:W-:Y:S01]  /*49a0*/  ISETP.GT.AND P3, PT, R3.reuse, 0x8, P2 ;  /* 0x000000080300780c */ /* 0x040fe20001764270 */
[-C--:B-1----:R-:W-:Y:S01]  /*49b0*/  FMUL R7, R42, R23.reuse ;  /* 0x000000172a077220 */ /* 0x082fe20000400000 */
[C---:B------:R-:W-:Y:S02]  /*49c0*/  ISETP.GT.AND P2, PT, R3.reuse, RZ, P4 ;  /* 0x000000ff0300720c */ /* 0x040fe40002744270 */
[C---:B------:R-:W-:Y:S02]  /*49d0*/  ISETP.GT.AND P1, PT, R3.reuse, RZ, P5 ;  /* 0x000000ff0300720c */ /* 0x040fe40002f24270 */
[----:B------:R-:W-:Y:S01]  /*49e0*/  ISETP.GT.AND P4, PT, R3, 0x8, P4 ;  /* 0x000000080300780c */ /* 0x000fe20002784270 */
[----:B0-----:R-:W-:Y:S01]  /*49f0*/  FMUL R13, R46, R23 ;  /* 0x000000172e0d7220 */ /* 0x001fe20000400000 */
[----:B------:R-:W-:-:S02]  /*4a00*/  F2FP.TF32.F32.PACK_B R7, R7 ;  /* 0x00000007ff07723e */ /* 0x000fc400024050ff */
[----:B------:R-:W-:Y:S02]  /*4a10*/  ISETP.GT.AND P5, PT, R3, 0x8, P5 ;  /* 0x000000080300780c */ /* 0x000fe40002fa4270 */
[----:B------:R-:W-:Y:S01]  /*4a20*/  F2FP.TF32.F32.PACK_B R13, R13 ;  /* 0x0000000dff0d723e */ /* 0x000fe200024050ff */
[----:B------:R0:W-:Y:S01]  /*4a30*/  @P0 STG.E desc[UR40][R8.64+0x80], R7 ;  /* 0x0000800708000986 */ /* 0x0001e2000c101928 */
[C---:B------:R-:W-:Y:S02]  /*4a40*/  ISETP.GT.AND P0, PT, R6.reuse, 0x39, PT ;  /* 0x000000390600780c */ /* 0x040fe40003f04270 */
[----:B------:R-:W-:Y:S01]  /*4a50*/  F2FP.TF32.F32.PACK_B R47, R47 ;  /* 0x0000002fff2f723e */ /* 0x000fe200024050ff */
[----:B------:R-:W-:Y:S01]  /*4a60*/  @P3 STG.E desc[UR40][R8.64+0x84], R43 ;  /* 0x0000842b08003986 */ /* 0x000fe2000c101928 */
[C---:B------:R-:W-:Y:S02]  /*4a70*/  ISETP.GT.AND P3, PT, R6.reuse, 0x30, PT ;  /* 0x000000300600780c */ /* 0x040fe40003f64270 */
[----:B------:R-:W-:Y:S01]  /*4a80*/  F2FP.TF32.F32.PACK_B R49, R49 ;  /* 0x00000031ff31723e */ /* 0x000fe200024050ff */
[----:B------:R1:W-:Y:S01]  /*4a90*/  @P2 STG.E desc[UR40][R4.64+0xa0], R11 ;  /* 0x0000a00b04002986 */ /* 0x0003e2000c101928 */
[----:B------:R-:W-:-:S02]  /*4aa0*/  ISETP.GT.AND P2, PT, R6, 0x31, PT ;  /* 0x000000310600780c */ /* 0x000fc40003f44270 */
[----:B------:R-:W-:Y:S01]  /*4ab0*/  F2FP.TF32.F32.PACK_B R15, R15 ;  /* 0x0000000fff0f723e */ /* 0x000fe200024050ff */
[----:B------:R-:W-:Y:S01]  /*4ac0*/  @P1 STG.E desc[UR40][R4.64+0xa4], R45 ;  /* 0x0000a42d04001986 */ /* 0x000fe2000c101928 */
[----:B------:R-:W-:Y:S01]  /*4ad0*/  ISETP.GT.AND P1, PT, R6, 0x38, PT ;  /* 0x000000380600780c */ /* 0x000fe20003f24270 */
[----:B------:R-:W-:Y:S01]  /*4ae0*/  @P4 IMAD.MOV.U32 R6, RZ, RZ, R8 ;  /* 0x000000ffff064224 */ /* 0x000fe200078e0008 */
[----:B------:R-:W-:Y:S01]  /*4af0*/  F2FP.TF32.F32.PACK_B R51, R51 ;  /* 0x00000033ff33723e */ /* 0x000fe200024050ff */
[----:B0-----:R-:W-:Y:S01]  /*4b00*/  @P4 IMAD.MOV.U32 R7, RZ, RZ, R9 ;  /* 0x000000ffff074224 */ /* 0x001fe200078e0009 */
[----:B------:R-:W-:Y:S02]  /*4b10*/  F2FP.TF32.F32.PACK_B R21, R21 ;  /* 0x00000015ff15723e */ /* 0x000fe400024050ff */
[----:B------:R-:W-:Y:S01]  /*4b20*/  F2FP.TF32.F32.PACK_B R53, R53 ;  /* 0x00000035ff35723e */ /* 0x000fe200024050ff */
[----:B-1----:R-:W-:Y:S01]  /*4b30*/  FMUL R11, R48, R23 ;  /* 0x00000017300b7220 */ /* 0x002fe20000400000 */
[----:B------:R0:W-:Y:S01]  /*4b40*/  @P4 STG.E desc[UR40][R6.64+0xa0], R13 ;  /* 0x0000a00d06004986 */ /* 0x0001e2000c101928 */
[----:B------:R-:W-:-:S02]  /*4b50*/  ISETP.GT.AND P4, PT, R3, RZ, P3 ;  /* 0x000000ff0300720c */ /* 0x000fc40001f84270 */
[----:B------:R-:W-:Y:S02]  /*4b60*/  ISETP.GT.AND P3, PT, R3, 0x8, P3 ;  /* 0x000000080300780c */ /* 0x000fe40001f64270 */
[----:B------:R-:W-:Y:S02]  /*4b70*/  F2FP.TF32.F32.PACK_B R11, R11 ;  /* 0x0000000bff0b723e */ /* 0x000fe400024050ff */
[----:B------:R-:W-:Y:S01]  /*4b80*/  F2FP.TF32.F32.PACK_B R55, R55 ;  /* 0x00000037ff37723e */ /* 0x000fe200024050ff */
[----:B0-----:R-:W-:Y:S02]  /*4b90*/  @P5 IMAD.MOV.U32 R6, RZ, RZ, R8 ;  /* 0x000000ffff065224 */ /* 0x001fe400078e0008 */
[----:B------:R-:W-:Y:S01]  /*4ba0*/  FMUL R13, R54, R23 ;  /* 0x00000017360d7220 */ /* 0x000fe20000400000 */
[----:B------:R-:W-:-:S04]  /*4bb0*/  @P5 IMAD.MOV.U32 R7, RZ, RZ, R9 ;  /* 0x000000ffff075224 */ /* 0x000fc800078e0009 */
[----:B------:R-:W-:Y:S01]  /*4bc0*/  F2FP.TF32.F32.PACK_B R13, R13 ;  /* 0x0000000dff0d723e */ /* 0x000fe200024050ff */
[----:B------:R0:W-:Y:S01]  /*4bd0*/  @P5 STG.E desc[UR40][R6.64+0xa4], R47 ;  /* 0x0000a42f06005986 */ /* 0x0001e2000c101928 */
[C---:B------:R-:W-:Y:S02]  /*4be0*/  ISETP.GT.AND P5, PT, R3.reuse, RZ, P2 ;  /* 0x000000ff0300720c */ /* 0x040fe400017a4270 */
[C---:B------:R-:W-:Y:S01]  /*4bf0*/  ISETP.GT.AND P2, PT, R3.reuse, 0x8, P2 ;  /* 0x000000080300780c */ /* 0x040fe20001744270 */
[----:B------:R-:W-:Y:S01]  /*4c00*/  @P4 STG.E desc[UR40][R4.64+0xc0], R11 ;  /* 0x0000c00b04004986 */ /* 0x000fe2000c101928 */
[C---:B------:R-:W-:Y:S02]  /*4c10*/  ISETP.GT.AND P4, PT, R3.reuse, RZ, P1 ;  /* 0x000000ff0300720c */ /* 0x040fe40000f84270 */
[----:B------:R-:W-:Y:S01]  /*4c20*/  ISETP.GT.AND P1, PT, R3, 0x8, P1 ;  /* 0x000000080300780c */ /* 0x000fe20000f24270 */
[----:B0-----:R-:W-:-:S06]  /*4c30*/  @P3 IMAD.MOV.U32 R6, RZ, RZ, R8 ;  /* 0x000000ffff063224 */ /* 0x001fcc00078e0008 */
[----:B------:R-:W-:Y:S01]  /*4c40*/  @P5 STG.E desc[UR40][R4.64+0xc4], R49 ;  /* 0x0000c43104005986 */ /* 0x000fe2000c101928 */
[C---:B------:R-:W-:Y:S01]  /*4c50*/  ISETP.GT.AND P5, PT, R3.reuse, RZ, P0 ;  /* 0x000000ff0300720c */ /* 0x040fe200007a4270 */
[----:B------:R-:W-:Y:S01]  /*4c60*/  @P3 IMAD.MOV.U32 R7, RZ, RZ, R9 ;  /* 0x000000ffff073224 */ /* 0x000fe200078e0009 */
[----:B------:R-:W-:-:S04]  /*4c70*/  ISETP.GT.AND P0, PT, R3, 0x8, P0 ;  /* 0x000000080300780c */ /* 0x000fc80000704270 */
[----:B------:R0:W-:Y:S02]  /*4c80*/  @P3 STG.E desc[UR40][R6.64+0xc0], R15 ;  /* 0x0000c00f06003986 */ /* 0x0001e4000c101928 */
[----:B0-----:R-:W-:Y:S02]  /*4c90*/  @P2 IMAD.MOV.U32 R6, RZ, RZ, R8 ;  /* 0x000000ffff062224 */ /* 0x001fe400078e0008 */
[----:B------:R-:W-:-:S05]  /*4ca0*/  @P2 IMAD.MOV.U32 R7, RZ, RZ, R9 ;  /* 0x000000ffff072224 */ /* 0x000fca00078e0009 */
[----:B------:R-:W-:Y:S04]  /*4cb0*/  @P2 STG.E desc[UR40][R6.64+0xc4], R51 ;  /* 0x0000c43306002986 */ /* 0x000fe8000c101928 */
[----:B------:R-:W-:Y:S04]  /*4cc0*/  @P4 STG.E desc[UR40][R4.64+0xe0], R21 ;  /* 0x0000e01504004986 */ /* 0x000fe8000c101928 */
[----:B------:R0:W-:Y:S02]  /*4cd0*/  @P5 STG.E desc[UR40][R4.64+0xe4], R53 ;  /* 0x0000e43504005986 */ /* 0x0001e4000c101928 */
[----:B0-----:R-:W-:-:S02]  /*4ce0*/  @P1 IMAD.MOV.U32 R4, RZ, RZ, R8 ;  /* 0x000000ffff041224 */ /* 0x001fc400078e0008 */
[----:B------:R-:W-:-:S05]  /*4cf0*/  @P1 IMAD.MOV.U32 R5, RZ, RZ, R9 ;  /* 0x000000ffff051224 */ /* 0x000fca00078e0009 */
[----:B------:R0:W-:Y:S04]  /*4d00*/  @P1 STG.E desc[UR40][R4.64+0xe0], R13 ;  /* 0x0000e00d04001986 */ /* 0x0001e8000c101928 */
[----:B------:R0:W-:Y:S02]  /*4d10*/  @P0 STG.E desc[UR40][R8.64+0xe4], R55 ;  /* 0x0000e43708000986 */ /* 0x0001e4000c101928 */
.L_x_94:
[----:B------:R-:W-:Y:S05]  /*4d20*/  BSYNC B0 ;  /* 0x0000000000007941 */ /* 0x000fea0003800000 */
.L_x_32:
[----:B------:R-:W-:Y:S01]  /*4d30*/  IADD3 R16, P0, R16, UR38, RZ ;  /* 0x0000002610107c10 */ /* 0x000fe2000ff1e0ff */
[----:B------:R-:W-:Y:S01]  /*4d40*/  ULDC.64 UR4, c[0x0][0x650] ;  /* 0x0001940000047ab9 */ /* 0x000fe20000000a00 */
[----:B------:R-:W-:Y:S01]  /*4d50*/  PRMT R3, RZ, 0x7610, R3 ;  /* 0x00007610ff037816 */ /* 0x000fe20000000003 */
[----:B------:R-:W-:Y:S01]  /*4d60*/  IMAD.MOV.U32 R70, RZ, RZ, -0x1 ;  /* 0xffffffffff467424 */ /* 0x000fe200078e00ff */
[----:B------:R-:W-:Y:S01]  /*4d70*/  IADD3.X R17, R17, UR37, RZ, P0, !PT ;  /* 0x0000002511117c10 */ /* 0x000fe200087fe4ff */
[----:B--2---:R-:W-:Y:S01]  /*4d80*/  IMAD.MOV.U32 R69, RZ, RZ, -0x1 ;  /* 0xffffffffff457424 */ /* 0x004fe200078e00ff */
[----:B------:R-:W-:-:S04]  /*4d90*/  ISETP.GE.U32.AND P0, PT, R16, UR4, PT ;  /* 0x0000000410007c0c */ /* 0x000fc8000bf06070 */
[----:B------:R-:W-:-:S13]  /*4da0*/  ISETP.GE.U32.AND.EX P0, PT, R17, UR5, PT, P0 ;  /* 0x0000000511007c0c */ /* 0x000fda000bf06100 */
[----:B------:R-:W-:Y:S05]  /*4db0*/  @P0 BRA `(.L_x_95) ;  /* 0x00000004004c0947 */ /* 0x000fea0003800000 */
[----:B01-3--:R-:W0:Y:S01]  /*4dc0*/  LDC.64 R10, c[0x0][0x628] ;  /* 0x00018a00ff0a7b82 */ /* 0x00be220000000a00 */
[----:B----4-:R-:W1:Y:S01]  /*4dd0*/  S2R R12, SR_CTAID.X ;  /* 0x00000000000c7919 */ /* 0x010e620000002500 */
[----:B------:R-:W-:Y:S02]  /*4de0*/  IMAD.MOV.U32 R8, RZ, RZ, R16 ;  /* 0x000000ffff087224 */ /* 0x000fe400078e0010 */
[----:B------:R-:W-:Y:S01]  /*4df0*/  IMAD.MOV.U32 R9, RZ, RZ, R17 ;  /* 0x000000ffff097224 */ /* 0x000fe200078e0011 */
[----:B------:R-:W2:Y:S03]  /*4e00*/  S2R R20, SR_CTAID.Y ;  /* 0x0000000000147919 */ /* 0x000ea60000002600 */
[----:B------:R-:W3:Y:S08]  /*4e10*/  LDC R0, c[0x0][0x630] ;  /* 0x00018c00ff007b82 */ /* 0x000ef00000000800 */
[----:B------:R-:W4:Y:S01]  /*4e20*/  LDC.64 R14, c[0x0][0x620] ;  /* 0x00018800ff0e7b82 */ /* 0x000f220000000a00 */
[----:B0-----:R-:W-:-:S04]  /*4e30*/  ISETP.NE.U32.AND P0, PT, R10, RZ, PT ;  /* 0x000000ff0a00720c */ /* 0x001fc80003f05070 */
[----:B------:R-:W-:-:S13]  /*4e40*/  ISETP.NE.AND.EX P0, PT, R11, RZ, PT, P0 ;  /* 0x000000ff0b00720c */ /* 0x000fda0003f05300 */
[----:B-1234-:R-:W-:Y:S05]  /*4e50*/  @!P0 BRA `(.L_x_96) ;  /* 0x0000000000288947 */ /* 0x01efea0003800000 */
        /* <DEDUP_REMOVED lines=10> */
.L_x_96:
[-CC-:B------:R-:W-:Y:S01]  /*4f00*/  SHF.R.U64 R69, R8, R0.reuse, R9.reuse ;  /* 0x0000000008457219 */ /* 0x180fe20000001209 */
[----:B------:R-:W0:Y:S01]  /*4f10*/  LDC.64 R26, c[0x0][0x640] ;  /* 0x00019000ff1a7b82 */ /* 0x000e220000000a00 */
[----:B------:R-:W-:Y:S01]  /*4f20*/  SHF.R.U32.HI R0, RZ, R0, R9 ;  /* 0x00000000ff007219 */ /* 0x000fe20000011609 */
[----:B------:R-:W-:Y:S01]  /*4f30*/  ULDC UR4, c[0x0][0x150] ;  /* 0x0000540000047ab9 */ /* 0x000fe20000000800 */
[----:B------:R-:W-:Y:S02]  /*4f40*/  IADD3 R3, P0, RZ, -R69, RZ ;  /* 0x80000045ff037210 */ /* 0x000fe40007f1e0ff */
[----:B------:R-:W-:-:S03]  /*4f50*/  I2FP.F32.U32 R7, R12 ;  /* 0x0000000c00077245 */ /* 0x000fc60000201000 */
[----:B------:R-:W1:Y:S01]  /*4f60*/  LDC R6, c[0x0][0x618] ;  /* 0x00018600ff067b82 */ /* 0x000e620000000800 */
[----:B------:R-:W-:Y:S02]  /*4f70*/  IMAD.X R5, RZ, RZ, ~R0, P0 ;  /* 0x000000ffff057224 */ /* 0x000fe400000e0e00 */
[----:B------:R-:W-:Y:S01]  /*4f80*/  FMUL R7, R7, UR4 ;  /* 0x0000000407077c20 */ /* 0x000fe20008400000 */
[----:B------:R-:W-:Y:S01]  /*4f90*/  ULDC UR4, c[0x0][0x154] ;  /* 0x0000550000047ab9 */ /* 0x000fe20000000800 */
[-C--:B------:R-:W-:Y:S02]  /*4fa0*/  IMAD R0, R5, R14.reuse, RZ ;  /* 0x0000000e05007224 */ /* 0x080fe400078e02ff */
[C---:B------:R-:W-:Y:S01]  /*4fb0*/  IMAD.WIDE.U32 R4, R3.reuse, R14, R16 ;  /* 0x0000000e03047225 */ /* 0x040fe200078e0010 */
[----:B------:R-:W2:Y:S01]  /*4fc0*/  LDC R8, c[0x0][0x608] ;  /* 0x00018200ff087b82 */ /* 0x000ea20000000800 */
[----:B------:R-:W3:Y:S02]  /*4fd0*/  F2I.U32.TRUNC.NTZ R7, R7 ;  /* 0x0000000700077305 */ /* 0x000ee4000020f000 */
[----:B------:R-:W-:Y:S01]  /*4fe0*/  IMAD R3, R3, R15, R0 ;  /* 0x0000000f03037224 */ /* 0x000fe200078e0200 */
[----:B------:R-:W-:-:S03]  /*4ff0*/  I2FP.F32.U32 R0, R20 ;  /* 0x0000001400007245 */ /* 0x000fc60000201000 */
[----:B------:R-:W-:Y:S01]  /*5000*/  IMAD.IADD R3, R5, 0x1, R3 ;  /* 0x0000000105037824 */ /* 0x000fe200078e0203 */
[----:B------:R-:W4:Y:S01]  /*5010*/  LDC R11, c[0x0][0x658] ;  /* 0x00019600ff0b7b82 */ /* 0x000f220000000800 */
[----:B0-----:R-:W-:-:S04]  /*5020*/  ISETP.NE.U32.AND P0, PT, R26, RZ, PT ;  /* 0x000000ff1a00720c */ /* 0x001fc80003f05070 */
[----:B------:R-:W-:-:S03]  /*5030*/  ISETP.NE.AND.EX P0, PT, R27, RZ, PT, P0 ;  /* 0x000000ff1b00720c */ /* 0x000fc60003f05300 */
[----:B------:R-:W0:Y:S01]  /*5040*/  LDC R9, c[0x0][0x144] ;  /* 0x00005100ff097b82 */ /* 0x000e220000000800 */
[-C--:B-1----:R-:W-:Y:S01]  /*5050*/  SHF.R.U64 R10, R4, R6.reuse, R3 ;  /* 0x00000006040a7219 */ /* 0x082fe20000001203 */
[----:B---3--:R-:W-:Y:S01]  /*5060*/  IMAD.MOV R7, RZ, RZ, -R7 ;  /* 0x000000ffff077224 */ /* 0x008fe200078e0a07 */
[----:B------:R-:W-:Y:S01]  /*5070*/  SHF.R.U32.HI R3, RZ, R6, R3 ;  /* 0x00000006ff037219 */ /* 0x000fe20000011603 */
[----:B------:R-:W-:-:S04]  /*5080*/  FMUL R6, R0, UR4 ;  /* 0x0000000400067c20 */ /* 0x000fc80008400000 */
[----:B------:R-:W1:Y:S01]  /*5090*/  LDC R21, c[0x0][0x148] ;  /* 0x00005200ff157b82 */ /* 0x000e620000000800 */
[----:B------:R3:W0:Y:S01]  /*50a0*/  F2I.U32.TRUNC.NTZ R14, R6 ;  /* 0x00000006000e7305 */ /* 0x000622000020f000 */
[-CC-:B--2---:R-:W-:Y:S02]  /*50b0*/  SHF.R.U64 R13, R10, R8.reuse, R3.reuse ;  /* 0x000000080a0d7219 */ /* 0x184fe40000001203 */
[----:B------:R-:W-:-:S04]  /*50c0*/  SHF.R.U32.HI R0, RZ, R8, R3 ;  /* 0x00000008ff007219 */ /* 0x000fc80000011603 */
[----:B-----5:R-:W2:Y:S01]  /*50d0*/  LDC R24, c[0x0][0x648] ;  /* 0x00019200ff187b82 */ /* 0x020ea20000000800 */
[-CC-:B----4-:R-:W-:Y:S02]  /*50e0*/  SHF.R.U64 R15, R13, R11.reuse, R0.reuse ;  /* 0x0000000b0d0f7219 */ /* 0x190fe40000001200 */
[----:B------:R-:W-:-:S03]  /*50f0*/  SHF.R.U32.HI R5, RZ, R11, R0 ;  /* 0x0000000bff057219 */ /* 0x000fc60000011600 */
[----:B------:R-:W-:Y:S02]  /*5100*/  IMAD.MOV.U32 R4, RZ, RZ, R15 ;  /* 0x000000ffff047224 */ /* 0x000fe400078e000f */
[----:B------:R-:W4:Y:S01]  /*5110*/  LDC R28, c[0x0][0x638] ;  /* 0x00018e00ff1c7b82 */ /* 0x000f220000000800 */
[----:B0-----:R-:W-:-:S07]  /*5120*/  IMAD R25, R9, R7, R12 ;  /* 0x0000000709197224 */ /* 0x001fce00078e020c */
[----:B------:R-:W0:Y:S08]  /*5130*/  LDC R29, c[0x0][0x610] ;  /* 0x00018400ff1d7b82 */ /* 0x000e300000000800 */
[----:B------:R-:W0:Y:S01]  /*5140*/  LDC R30, c[0x0][0x600] ;  /* 0x00018000ff1e7b82 */ /* 0x000e220000000800 */
[----:B-123--:R-:W-:Y:S05]  /*5150*/  @!P0 BRA `(.L_x_97) ;  /* 0x0000000000288947 */ /* 0x00efea0003800000 */
[----:B------:R-:W1:Y:S02]  /*5160*/  LDC R0, c[0x0][0x64c] ;  /* 0x00019300ff007b82 */ /* 0x000e640000000800 */
[----:B-1----:R-:W-:-:S05]  /*5170*/  IADD3 R3, P0, R15, R0, RZ ;  /* 0x000000000f037210 */ /* 0x002fca0007f1e0ff */
        /* <DEDUP_REMOVED lines=8> */
.L_x_97:
[----:B------:R-:W-:Y:S01]  /*5200*/  ISETP.NE.AND P0, PT, R2, 0x1, PT ;  /* 0x000000010200780c */ /* 0x000fe20003f05270 */
[----:B------:R-:W-:Y:S01]  /*5210*/  IMAD.MOV R14, RZ, RZ, -R14 ;  /* 0x000000ffff0e7224 */ /* 0x000fe200078e0a0e */
[----:B------:R-:W-:Y:S02]  /*5220*/  SHF.R.U64 R3, R4, R24, R5 ;  /* 0x0000001804037219 */ /* 0x000fe40000001205 */
[----:B------:R-:W-:Y:S02]  /*5230*/  LOP3.LUT R0, R13, R66, RZ, 0xc0, !PT ;  /* 0x000000420d007212 */ /* 0x000fe400078ec0ff */
[----:B------:R-:W-:Y:S01]  /*5240*/  LOP3.LUT R10, R10, R65, RZ, 0xc0, !PT ;  /* 0x000000410a0a7212 */ /* 0x000fe200078ec0ff */
[----:B------:R-:W-:Y:S02]  /*5250*/  IMAD.MOV R4, RZ, RZ, -R3 ;  /* 0x000000ffff047224 */ /* 0x000fe400078e0a03 */
[----:B------:R-:W-:Y:S02]  /*5260*/  IMAD R0, R61, R3, R0 ;  /* 0x000000033d007224 */ /* 0x000fe400078e0200 */
[----:B----4-:R-:W-:-:S02]  /*5270*/  IMAD R3, R4, R28, R15 ;  /* 0x0000001c04037224 */ /* 0x010fc400078e020f */
[----:B------:R-:W-:Y:S02]  /*5280*/  @P0 IMAD R25, R21, R14, R20 ;  /* 0x0000000e15190224 */ /* 0x000fe400078e0214 */
[----:B0-----:R-:W-:Y:S02]  /*5290*/  IMAD R5, R3, R30, R10 ;  /* 0x0000001e03057224 */ /* 0x001fe400078e020a */
[----:B------:R-:W-:Y:S02]  /*52a0*/  IMAD R0, R0, R29, R25 ;  /* 0x0000001d00007224 */ /* 0x000fe400078e0219 */
[----:B------:R-:W-:-:S03]  /*52b0*/  IMAD.MOV.U32 R4, RZ, RZ, 0x1 ;  /* 0x00000001ff047424 */ /* 0x000fc600078e00ff */
[----:B------:R-:W-:Y:S02]  /*52c0*/  SEL R70, R5, R0, !P0 ;  /* 0x0000000005467207 */ /* 0x000fe40004000000 */
[----:B------:R-:W-:Y:S02]  /*52d0*/  PRMT R3, R4, 0x7610, R3 ;  /* 0x0000761004037816 */ /* 0x000fe40000000003 */
[----:B------:R-:W-:-:S07]  /*52e0*/  SEL R0, R0, R5, !P0 ;  /* 0x0000000500007207 */ /* 0x000fce0004000000 */
.L_x_95:
[----:B------:R-:W-:Y:S01]  /*52f0*/  UIADD3 UR42, UR43, UR42, URZ ;  /* 0x0000002a2b2a7290 */ /* 0x000fe2000fffe03f */
[----:B------:R-:W-:Y:S01]  /*5300*/  LOP3.LUT P0, RZ, R3, 0xff, RZ, 0xc0, !PT ;  /* 0x000000ff03ff7812 */ /* 0x000fe2000780c0ff */
[----:B------:R-:W-:Y:S02]  /*5310*/  IMAD.MOV.U32 R71, RZ, RZ, R0 ;  /* 0x000000ffff477224 */ /* 0x000fe400078e0000 */
[----:B------:R-:W-:Y:S02]  /*5320*/  USHF.R.U32.HI UR4, URZ, 0x1, UR42 ;  /* 0x000000013f047899 */ /* 0x000fe4000801162a */
[----:B------:R-:W-:Y:S02]  /*5330*/  UISETP.GT.U32.AND UP1, UPT, UR42, 0x1, UPT ;  /* 0x000000012a00788c */ /* 0x000fe4000bf24070 */
[----:B------:R-:W-:Y:S02]  /*5340*/  ULOP3.LUT UR4, UR4, 0x1, URZ, 0xc0, !UPT ;  /* 0x0000000104047892 */ /* 0x000fe4000f8ec03f */
[----:B------:R-:W-:-:S02]  /*5350*/  UISETP.LT.U32.AND UP1, UPT, UR43, 0x2, UP1 ;  /* 0x000000022b00788c */ /* 0x000fc40008f21070 */
[----:B------:R-:W-:Y:S02]  /*5360*/  UISETP.NE.U32.AND UP0, UPT, UR4, 0x1, UPT ;  /* 0x000000010400788c */ /* 0x000fe4000bf05070 */
[----:B------:R-:W-:Y:S02]  /*5370*/  USEL UR5, URZ, 0x1, !UP1 ;  /* 0x000000013f057887 */ /* 0x000fe4000c800000 */
[----:B------:R-:W-:Y:S02]  /*5380*/  UISETP.GT.U32.AND UP0, UPT, UR43, 0x1, !UP0 ;  /* 0x000000012b00788c */ /* 0x000fe4000c704070 */
[----:B------:R-:W-:Y:S02]  /*5390*/  ULOP3.LUT UR42, UR42, 0x1, URZ, 0xc0, !UPT ;  /* 0x000000012a2a7892 */ /* 0x000fe4000f8ec03f */
[----:B------:R-:W-:-:S04]  /*53a0*/  USEL UR4, URZ, 0x1, !UP0 ;  /* 0x000000013f047887 */ /* 0x000fc8000c000000 */
[----:B------:R-:W-:Y:S01]  /*53b0*/  ULOP3.LUT UR36, UR4, UR36, UR5, 0x96, !UPT ;  /* 0x0000002404247292 */ /* 0x000fe2000f8e9605 */
[----:B------:R-:W-:Y:S11]  /*53c0*/  @P0 BRA `(.L_x_98) ;  /* 0xffffffc000240947 */ /* 0x000ff6000383ffff */
[----:B------:R-:W-:Y:S05]  /*53d0*/  EXIT ;  /* 0x000000000000794d */ /* 0x000fea0003800000 */
.L_x_7:
        /* <DEDUP_REMOVED lines=26> */
.L_x_100:
[----:B------:R-:W0:Y:S01]  /*5580*/  LDC.64 R28, c[0x0][0x640] ;  /* 0x00019000ff1c7b82 */ /* 0x000e220000000a00 */
[-CC-:B------:R-:W-:Y:S01]  /*5590*/  SHF.R.U64 R21, R14, R6.reuse, R15.reuse ;  /* 0x000000060e157219 */ /* 0x180fe2000000120f */
[----:B------:R-:W-:Y:S01]  /*55a0*/  IMAD.MOV.U32 R30, RZ, RZ, 0x1 ;  /* 0x00000001ff1e7424 */ /* 0x000fe200078e00ff */
[----:B------:R-:W-:Y:S02]  /*55b0*/  SHF.R.U32.HI R6, RZ, R6, R15 ;  /* 0x00000006ff067219 */ /* 0x000fe4000001160f */
[----:B------:R-:W-:-:S03]  /*55c0*/  IADD3 R13, P0, RZ, -R21, RZ ;  /* 0x80000015ff0d7210 */ /* 0x000fc60007f1e0ff */
[----:B------:R-:W1:Y:S02]  /*55d0*/  LDC R12, c[0x0][0x618] ;  /* 0x00018600ff0c7b82 */ /* 0x000e640000000800 */
[----:B------:R-:W-:-:S04]  /*55e0*/  IMAD.X R9, RZ, RZ, ~R6, P0 ;  /* 0x000000ffff097224 */ /* 0x000fc800000e0e06 */
[-C--:B------:R-:W-:Y:S02]  /*55f0*/  IMAD R6, R9, R24.reuse, RZ ;  /* 0x0000001809067224 */ /* 0x080fe400078e02ff */
[----:B------:R-:W2:Y:S01]  /*5600*/  LDC R14, c[0x0][0x608] ;  /* 0x00018200ff0e7b82 */ /* 0x000ea20000000800 */
[----:B------:R-:W-:-:S04]  /*5610*/  IMAD.WIDE.U32 R8, R13, R24, R16 ;  /* 0x000000180d087225 */ /* 0x000fc800078e0010 */
[----:B------:R-:W-:-:S03]  /*5620*/  IMAD R13, R13, R25, R6 ;  /* 0x000000190d0d7224 */ /* 0x000fc600078e0206 */
[----:B------:R-:W3:Y:S01]  /*5630*/  LDC R27, c[0x0][0x658] ;  /* 0x00019600ff1b7b82 */ /* 0x000ee20000000800 */
[----:B------:R-:W-:Y:S01]  /*5640*/  IMAD.IADD R9, R9, 0x1, R13 ;  /* 0x0000000109097824 */ /* 0x000fe200078e020d */
[----:B0-----:R-:W-:-:S04]  /*5650*/  ISETP.NE.U32.AND P0, PT, R28, RZ, PT ;  /* 0x000000ff1c00720c */ /* 0x001fc80003f05070 */
[----:B------:R-:W-:Y:S02]  /*5660*/  ISETP.NE.AND.EX P0, PT, R29, RZ, PT, P0 ;  /* 0x000000ff1d00720c */ /* 0x000fe40003f05300 */
[----:B------:R-:W0:Y:S01]  /*5670*/  LDC R22, c[0x0][0x600] ;  /* 0x00018000ff167b82 */ /* 0x000e220000000800 */
[-CC-:B-1----:R-:W-:Y:S01]  /*5680*/  SHF.R.U64 R10, R8, R12.reuse, R9.reuse ;  /* 0x0000000c080a7219 */ /* 0x182fe20000001209 */
[----:B------:R-:W-:Y:S01]  /*5690*/  IMAD.MOV.U32 R8, RZ, RZ, -0x1 ;  /* 0xffffffffff087424 */ /* 0x000fe200078e00ff */
[----:B------:R-:W-:-:S05]  /*56a0*/  SHF.R.U32.HI R9, RZ, R12, R9 ;  /* 0x0000000cff097219 */ /* 0x000fca0000011609 */
[----:B------:R-:W1:Y:S01]  /*56b0*/  LDC R24, c[0x0][0x648] ;  /* 0x00019200ff187b82 */ /* 0x000e620000000800 */
[-CC-:B--2---:R-:W-:Y:S02]  /*56c0*/  SHF.R.U64 R23, R10, R14.reuse, R9.reuse ;  /* 0x0000000e0a177219 */ /* 0x184fe40000001209 */
[----:B------:R-:W-:-:S05]  /*56d0*/  SHF.R.U32.HI R6, RZ, R14, R9 ;  /* 0x0000000eff067219 */ /* 0x000fca0000011609 */
[----:B------:R-:W2:Y:S01]  /*56e0*/  LDC R26, c[0x0][0x638] ;  /* 0x00018e00ff1a7b82 */ /* 0x000ea20000000800 */
[-C--:B---3--:R-:W-:Y:S02]  /*56f0*/  SHF.L.U32 R8, R8, R27.reuse, RZ ;  /* 0x0000001b08087219 */ /* 0x088fe400000006ff */
[-CC-:B------:R-:W-:Y:S02]  /*5700*/  SHF.R.U64 R25, R23, R27.reuse, R6.reuse ;  /* 0x0000001b17197219 */ /* 0x180fe40000001206 */
[----:B------:R-:W-:Y:S02]  /*5710*/  LOP3.LUT R32, RZ, R8, RZ, 0x33, !PT ;  /* 0x00000008ff207212 */ /* 0x000fe400078e33ff */
[----:B------:R-:W-:Y:S01]  /*5720*/  SHF.R.U32.HI R9, RZ, R27, R6 ;  /* 0x0000001bff097219 */ /* 0x000fe20000011606 */
[----:B------:R-:W3:Y:S01]  /*5730*/  LDC R31, c[0x0][0x610] ;  /* 0x00018400ff1f7b82 */ /* 0x000ee20000000800 */
[----:B------:R-:W-:Y:S01]  /*5740*/  IMAD.MOV.U32 R8, RZ, RZ, R25 ;  /* 0x000000ffff087224 */ /* 0x000fe200078e0019 */
[----:B------:R-:W-:Y:S06]  /*5750*/  @!P0 BRA `(.L_x_101) ;  /* 0x0000000000288947 */ /* 0x000fec0003800000 */
        /* <DEDUP_REMOVED lines=10> */
.L_x_101:
[----:B------:R-:W-:Y:S02]  /*5800*/  ISETP.NE.AND P0, PT, R2, 0x1, PT ;  /* 0x000000010200780c */ /* 0x000fe40003f05270 */
[----:B-1----:R-:W-:Y:S01]  /*5810*/  SHF.R.U64 R6, R8, R24, R9 ;  /* 0x0000001808067219 */ /* 0x002fe20000001209 */
[----:B0-----:R-:W-:Y:S01]  /*5820*/  VIADD R9, R22, 0xffffffff ;  /* 0xffffffff16097836 */ /* 0x001fe20000000000 */
[----:B------:R-:W-:Y:S02]  /*5830*/  SHF.L.U32 R30, R30, R27, RZ ;  /* 0x0000001b1e1e7219 */ /* 0x000fe400000006ff */
[----:B------:R-:W-:Y:S01]  /*5840*/  LOP3.LUT R5, R23, R32, RZ, 0xc0, !PT ;  /* 0x0000002017057212 */ /* 0x000fe200078ec0ff */
[----:B------:R-:W-:-:S04]  /*5850*/  IMAD.MOV R8, RZ, RZ, -R6 ;  /* 0x000000ffff087224 */ /* 0x000fc800078e0a06 */
[----:B------:R-:W-:Y:S01]  /*5860*/  IMAD R6, R30, R6, R5 ;  /* 0x000000061e067224 */ /* 0x000fe200078e0205 */
[----:B------:R-:W-:Y:S01]  /*5870*/  LOP3.LUT R5, R10, R9, RZ, 0xc0, !PT ;  /* 0x000000090a057212 */ /* 0x000fe200078ec0ff */
[----:B------:R-:W-:Y:S02]  /*5880*/  @P0 IMAD R3, R7, R20, R4 ;  /* 0x0000001407030224 */ /* 0x000fe400078e0204 */
[----:B--2---:R-:W-:Y:S02]  /*5890*/  IMAD R4, R8, R26, R25 ;  /* 0x0000001a08047224 */ /* 0x004fe400078e0219 */
[----:B---3--:R-:W-:Y:S02]  /*58a0*/  IMAD R3, R6, R31, R3 ;  /* 0x0000001f06037224 */ /* 0x008fe400078e0203 */
[----:B------:R-:W-:Y:S02]  /*58b0*/  IMAD R4, R4, R22, R5 ;  /* 0x0000001604047224 */ /* 0x000fe400078e0205 */
[----:B------:R-:W-:-:S02]  /*58c0*/  IMAD.MOV.U32 R8, RZ, RZ, 0x1 ;  /* 0x00000001ff087424 */ /* 0x000fc400078e00ff */
[----:B------:R-:W-:Y:S01]  /*58d0*/  IMAD.MOV.U32 R6, RZ, RZ, R21 ;  /* 0x000000ffff067224 */ /* 0x000fe200078e0015 */
[----:B------:R-:W-:Y:S02]  /*58e0*/  SEL R13, R4, R3, !P0 ;  /* 0x00000003040d7207 */ /* 0x000fe40004000000 */
[----:B------:R-:W-:-:S07]  /*58f0*/  SEL R19, R3, R4, !P0 ;  /* 0x0000000403137207 */ /* 0x000fce0004000000 */
.L_x_99:
[----:B------:R-:W-:-:S08]  /*5900*/  NOP ;  /* 0x0000000000007918 */ /* 0x000fd00000000000 */
[----:B------:R-:W0:-:S00]  /*5910*/  USETMAXREG.DEALLOC.CTAPOOL 0x28 ;  /* 0x00000028000079c8 */ /* 0x000e0000080e0500 */
[----:B0-----:R-:W-:-:S13]  /*5920*/  ISETP.NE.AND P0, PT, R0, RZ, PT ;  /* 0x000000ff0000720c */ /* 0x001fda0003f05270 */
[----:B------:R-:W-:Y:S05]  /*5930*/  @P0 EXIT ;  /* 0x000000000000094d */ /* 0x000fea0003800000 */
[----:B------:R-:W-:Y:S01]  /*5940*/  LOP3.LUT P0, RZ, R8, 0xff, RZ, 0xc0, !PT ;  /* 0x000000ff08ff7812 */ /* 0x000fe2000780c0ff */
[----:B------:R-:W-:Y:S02]  /*5950*/  IMAD.MOV.U32 R10, RZ, RZ, 0x1 ;  /* 0x00000001ff0a7424 */ /* 0x000fe400078e00ff */
[----:B------:R-:W-:-:S10]  /*5960*/  IMAD.MOV.U32 R9, RZ, RZ, RZ ;  /* 0x000000ffff097224 */ /* 0x000fd400078e00ff */
[----:B------:R-:W-:Y:S05]  /*5970*/  @!P0 BRA `(.L_x_102) ;  /* 0x0000001000088947 */ /* 0x000fea0003800000 */
[----:B------:R-:W0:Y:S01]  /*5980*/  LDC R0, c[0x0][0x28c] ;  /* 0x0000a300ff007b82 */ /* 0x000e220000000800 */
[----:B------:R-:W-:Y:S01]  /*5990*/  ULDC UR21, c[0x0][0x658] ;  /* 0x0001960000157ab9 */ /* 0x000fe20000000800 */
[----:B------:R-:W-:Y:S01]  /*59a0*/  UMOV UR6, 0xffffffff ;  /* 0xffffffff00067882 */ /* 0x000fe20000000000 */
[----:B------:R-:W-:Y:S01]  /*59b0*/  UMOV UR9, 0x1 ;  /* 0x0000000100097882 */ /* 0x000fe20000000000 */
[----:B------:R-:W-:Y:S01]  /*59c0*/  USHF.L.U32 UR6, UR6, UR21, URZ ;  /* 0x0000001506067299 */ /* 0x000fe2000800063f */
[----:B------:R-:W-:Y:S01]  /*59d0*/  BSSY B0, `(.L_x_102) ;  /* 0x00000fc000007945 */ /* 0x000fe20003800000 */
[----:B------:R-:W-:Y:S01]  /*59e0*/  UMOV UR31, 0x1111 ;  /* 0x00001111001f7882 */ /* 0x000fe20000000000 */
[----:B------:R-:W-:Y:S01]  /*59f0*/  LOP3.LUT R12, R18, 0x2, RZ, 0xfc, !PT ;  /* 0x00000002120c7812 */ /* 0x000fe200078efcff */
[----:B------:R-:W1:Y:S01]  /*5a00*/  S2UR UR5, SR_CgaCtaId ;  /* 0x00000000000579c3 */ /* 0x000e620000008800 */
[----:B------:R-:W-:Y:S01]  /*5a10*/  ULOP3.LUT UR29, URZ, UR6, URZ, 0x33, !UPT ;  /* 0x000000063f1d7292 */ /* 0x000fe2000f8e333f */
[----:B------:R-:W-:Y:S01]  /*5a20*/  IMAD.MOV.U32 R10, RZ, RZ, 0x1 ;  /* 0x00000001ff0a7424 */ /* 0x000fe200078e00ff */
[----:B------:R-:W-:Y:S01]  /*5a30*/  ULDC UR13, c[0x0][0x600] ;  /* 0x00018000000d7ab9 */ /* 0x000fe20000000800 */
[----:B------:R-:W-:Y:S01]  /*5a40*/  IMAD.MOV.U32 R9, RZ, RZ, RZ ;  /* 0x000000ffff097224 */ /* 0x000fe200078e00ff */
[----:B------:R-:W-:-:S02]  /*5a50*/  UIADD3 UR13, UR13, -0x1, URZ ;  /* 0xffffffff0d0d7890 */ /* 0x000fc4000fffe03f */
[----:B------:R-:W-:Y:S01]  /*5a60*/  USHF.L.U32 UR21, UR9, UR21, URZ ;  /* 0x0000001509157299 */ /* 0x000fe2000800063f */
[----:B0-----:R-:W-:-:S05]  /*5a70*/  VIADD R0, R0, 0x7f ;  /* 0x0000007f00007836 */ /* 0x001fca0000000000 */
[----:B------:R-:W-:Y:S01]  /*5a80*/  SHF.R.S32.HI R3, RZ, 0x1f, R0 ;  /* 0x0000001fff037819 */ /* 0x000fe20000011400 */
[----:B-1----:R-:W-:-:S03]  /*5a90*/  ULOP3.LUT UR4, UR5, 0x3, URZ, 0xc0, !UPT ;  /* 0x0000000305047892 */ /* 0x002fc6000f8ec03f */
[----:B------:R-:W-:Y:S01]  /*5aa0*/  LEA.HI R3, R3, R0, RZ, 0x7 ;  /* 0x0000000003037211 */ /* 0x000fe200078f38ff */
[----:B------:R-:W-:Y:S01]  /*5ab0*/  USHF.R.U32.HI UR46, URZ, 0x2, UR5 ;  /* 0x000000023f2e7899 */ /* 0x000fe20008011605 */
[----:B------:R-:W-:Y:S01]  /*5ac0*/  IMAD.MOV.U32 R0, RZ, RZ, 0x1 ;  /* 0x00000001ff007424 */ /* 0x000fe200078e00ff */
[----:B------:R-:W-:Y:S01]  /*5ad0*/  USHF.L.U32 UR22, UR5, 0x4, URZ ;  /* 0x0000000405167899 */ /* 0x000fe2000800063f */
[--C-:B------:R-:W-:Y:S01]  /*5ae0*/  SHF.R.S32.HI R8, RZ, 0x7, R3.reuse ;  /* 0x00000007ff087819 */ /* 0x100fe20000011403 */
[----:B------:R-:W-:Y:S02]  /*5af0*/  USHF.L.U32 UR23, UR5, 0x9, URZ ;  /* 0x0000000905177899 */ /* 0x000fe4000800063f */
[----:B------:R-:W-:Y:S01]  /*5b00*/  ULOP3.LUT UR5, UR5, 0xfffffffc, URZ, 0xc0, !UPT ;  /* 0xfffffffc05057892 */ /* 0x000fe2000f8ec03f */
[----:B------:R-:W-:Y:S01]  /*5b10*/  PRMT R3, R0, 0x7610, R3 ;  /* 0x0000761000037816 */ /* 0x000fe20000000003 */
[----:B------:R-:W-:Y:S01]  /*5b20*/  UISETP.GT.U32.AND UP0, UPT, UR4, 0xffff, UPT ;  /* 0x0000ffff0400788c */ /* 0x000fe2000bf04070 */
[----:B------:R-:W-:Y:S01]  /*5b30*/  VIADD R0, R8, 0x1 ;  /* 0x0000000108007836 */ /* 0x000fe20000000000 */
[----:B------:R-:W-:-:S02]  /*5b40*/  ULOP3.LUT UR7, UR5, 0x1, URZ, 0xfc, !UPT ;  /* 0x0000000105077892 */ /* 0x000fc4000f8efc3f */
[----:B------:R-:W-:Y:S02]  /*5b50*/  ULOP3.LUT UR8, UR5, 0x2, URZ, 0xfc, !UPT ;  /* 0x0000000205087892 */ /* 0x000fe4000f8efc3f */
[----:B------:R-:W-:Y:S02]  /*5b60*/  USHF.L.U32 UR6, UR9, UR5, URZ ;  /* 0x0000000509067299 */ /* 0x000fe4000800063f */
[----:B------:R-:W-:Y:S02]  /*5b70*/  ULOP3.LUT UR5, UR5, 0x3, URZ, 0xfc, !UPT ;  /* 0x0000000305057892 */ /* 0x000fe4000f8efc3f */
[----:B------:R-:W-:Y:S02]  /*5b80*/  USEL UR4, UR4, 0xffff, !UP0 ;  /* 0x0000ffff04047887 */ /* 0x000fe4000c000000 */
[----:B------:R-:W-:Y:S02]  /*5b90*/  USHF.L.U32 UR7, UR9, UR7, URZ ;  /* 0x0000000709077299 */ /* 0x000fe4000800063f */
[----:B------:R-:W-:-:S02]  /*5ba0*/  USHF.L.U32 UR8, UR9, UR8, URZ ;  /* 0x0000000809087299 */ /* 0x000fc4000800063f */
[----:B------:R-:W-:Y:S02]  /*5bb0*/  USHF.L.U32 UR5, UR9, UR5, URZ ;  /* 0x0000000509057299 */ /* 0x000fe4000800063f */
[----:B------:R-:W-:Y:S02]  /*5bc0*/  ULOP3.LUT UR4, UR4, 0xffff, URZ, 0xc0, !UPT ;  /* 0x0000ffff04047892 */ /* 0x000fe4000f8ec03f */
[----:B------:R-:W-:Y:S02]  /*5bd0*/  ULOP3.LUT UR6, UR8, UR6, UR7, 0xfe, !UPT ;  /* 0x0000000608067292 */ /* 0x000fe4000f8efe07 */
[----:B------:R-:W-:Y:S02]  /*5be0*/  USHF.L.U32 UR31, UR31, UR4, URZ ;  /* 0x000000041f1f7299 */ /* 0x000fe4000800063f */
[----:B------:R-:W-:Y:S02]  /*5bf0*/  ULOP3.LUT UR30, UR6, UR5, URZ, 0xfc, !UPT ;  /* 0x00000005061e7292 */ /* 0x000fe4000f8efc3f */
[----:B------:R-:W-:-:S02]  /*5c00*/  ULOP3.LUT UR22, UR22, 0x30, URZ, 0xc0, !UPT ;  /* 0x0000003016167892 */ /* 0x000fc4000f8ec03f */
[----:B------:R-:W-:Y:S01]  /*5c10*/  ULOP3.LUT UR23, UR23, 0x600, URZ, 0xc0, !UPT ;  /* 0x0000060017177892 */ /* 0x000fe2000f8ec03f */
[----:B------:R-:W-:-:S11]  /*5c20*/  ULDC.64 UR4, c[0x0][0x198] ;  /* 0x0000660000047ab9 */ /* 0x000fd60000000a00 */
.L_x_113:
[----:B------:R-:W-:-:S03]  /*5c30*/  UMOV UR6, 0xffffffff ;  /* 0xffffffff00067882 */ /* 0x000fc60000000000 */
[----:B------:R-:W-:Y:S05]  /*5c40*/  BRA.DIV UR6, `(.L_x_103) ;  /* 0x0000000e06f47947 */ /* 0x000fea000b800000 */
[----:B------:R-:W-:-:S13]  /*5c50*/  ELECT P6, URZ, PT ;  /* 0x00000000003f782f */ /* 0x000fda00038c0000 */
.L_x_122:
[----:B------:R-:W0:Y:S01]  /*5c60*/  LDC R4, c[0x0][0x28c] ;  /* 0x0000a300ff047b82 */ /* 0x000e220000000800 */
[----:B------:R-:W-:Y:S01]  /*5c70*/  BSSY B1, `(.L_x_104) ;  /* 0x000005e000017945 */ /* 0x000fe20003800000 */
[----:B0-----:R-:W-:-:S13]  /*5c80*/  ISETP.LT.OR P6, PT, R4, 0x1, !P6 ;  /* 0x000000010400780c */ /* 0x001fda00077c1670 */
[----:B------:R-:W-:Y:S05]  /*5c90*/  @P6 BRA `(.L_x_105) ;  /* 0x00000004006c6947 */ /* 0x000fea0003800000 */
[----:B------:R-:W-:Y:S01]  /*5ca0*/  LEA R19, R19, UR46, 0x2 ;  /* 0x0000002e13137c11 */ /* 0x000fe2000f8e10ff */
[----:B------:R-:W-:Y:S01]  /*5cb0*/  IMAD.MOV.U32 R21, RZ, RZ, RZ ;  /* 0x000000ffff157224 */ /* 0x000fe200078e00ff */
[----:B------:R-:W-:Y:S01]  /*5cc0*/  LEA R15, R13, UR22, 0x6 ;  /* 0x000000160d0f7c11 */ /* 0x000fe2000f8e30ff */
[----:B------:R-:W-:Y:S02]  /*5cd0*/  IMAD.MOV.U32 R4, RZ, RZ, R0 ;  /* 0x000000ffff047224 */ /* 0x000fe400078e0000 */
[----:B------:R-:W-:Y:S02]  /*5ce0*/  IMAD.MOV.U32 R5, RZ, RZ, R10 ;  /* 0x000000ffff057224 */ /* 0x000fe400078e000a */
[----:B------:R-:W-:Y:S02]  /*5cf0*/  IMAD.MOV.U32 R7, RZ, RZ, R9 ;  /* 0x000000ffff077224 */ /* 0x000fe400078e0009 */
[----:B------:R-:W-:-:S07]  /*5d00*/  IMAD.SHL.U32 R19, R19, 0x20, RZ ;  /* 0x0000002013137824 */ /* 0x000fce00078e00ff */
.L_x_108:
[----:B------:R-:W0:Y:S01]  /*5d10*/  S2R R14, SR_CgaCtaId ;  /* 0x00000000000e7919 */ /* 0x000e220000008800 */
[----:B------:R-:W-:Y:S02]  /*5d20*/  MOV R13, 0x400 ;  /* 0x00000400000d7802 */ /* 0x000fe40000000f00 */
[----:B------:R-:W-:Y:S02]  /*5d30*/  ISETP.NE.AND P1, PT, R11, RZ, PT ;  /* 0x000000ff0b00720c */ /* 0x000fe40003f25270 */
[----:B0-----:R-:W-:Y:S02]  /*5d40*/  LEA R22, R14, R13, 0x18 ;  /* 0x0000000d0e167211 */ /* 0x001fe400078ec0ff */
[----:B------:R-:W-:-:S09]  /*5d50*/  SHF.L.U32 R13, R5, 0x1f, RZ ;  /* 0x0000001f050d7819 */ /* 0x000fd200000006ff */
[----:B------:R-:W0:Y:S01]  /*5d60*/  @!P1 LDC R14, c[0x0][0x500] ;  /* 0x00014000ff0e9b82 */ /* 0x000e220000000800 */
[----:B------:R-:W-:-:S04]  /*5d70*/  IMAD R20, R7, 0x8, R22 ;  /* 0x0000000807147824 */ /* 0x000fc800078e0216 */
[----:B------:R-:W1:Y:S02]  /*5d80*/  SYNCS.PHASECHK.TRANS64.TRYWAIT P0, [R20+URZ+0x10], R13 ;  /* 0x0000100d140075a7 */ /* 0x000e64000800017f */
[----:B-1----:R-:W-:Y:S05]  /*5d90*/  @!P0 BRA `(.L_x_106) ;  /* 0x0000000c00c08947 */ /* 0x002fea0003800000 */
.L_x_123:
[----:B-1----:R-:W-:Y:S01]  /*5da0*/  PRMT R13, R12, 0x9910, RZ ;  /* 0x000099100c0d7816 */ /* 0x002fe200000000ff */
[----:B0-----:R0:W-:Y:S03]  /*5db0*/  @!P1 SYNCS.ARRIVE.TRANS64 RZ, [R20+URZ], R14 ;  /* 0x0000000e14ff99a7 */ /* 0x0011e6000800003f */
[----:B------:R-:W-:-:S13]  /*5dc0*/  ISETP.NE.AND P0, PT, R13, 0x2, PT ;  /* 0x000000020d00780c */ /* 0x000fda0003f05270 */
[----:B0-----:R-:W-:Y:S05]  /*5dd0*/  @P0 BRA `(.L_x_107) ;  /* 0x0000000000040947 */ /* 0x001fea0003800000 */
[----:B------:R-:W-:Y:S01]  /*5de0*/  BPT.TRAP 0x1 ;  /* 0x000000040000795c */ /* 0x000fe20000300000 */
.L_x_107:
[C---:B------:R-:W-:Y:S01]  /*5df0*/  LEA R13, R7.reuse, UR46, 0x4 ;  /* 0x0000002e070d7c11 */ /* 0x040fe2000f8e20ff */
[----:B------:R-:W-:Y:S01]  /*5e00*/  UIADD3 UR54, UP0, UR4, 0xf0, URZ ;  /* 0x000000f004367890 */ /* 0x000fe2000ff1e03f */
[----:B------:R-:W-:Y:S01]  /*5e10*/  LEA R14, R7, UR23, 0xd ;  /* 0x00000017070e7c11 */ /* 0x000fe2000f8e68ff */
[----:B------:R-:W-:Y:S01]  /*5e20*/  UPRMT UR47, URZ, 0x5410, UR31 ;  /* 0x000054103f2f7896 */ /* 0x000fe2000800001f */
[----:B------:R-:W-:Y:S01]  /*5e30*/  R2UR UR10, R21 ;  /* 0x00000000150a72ca */ /* 0x000fe200000e0000 */
[----:B------:R-:W-:Y:S01]  /*5e40*/  IMAD.SHL.U32 R13, R13, 0x400, RZ ;  /* 0x000004000d0d7824 */ /* 0x000fe200078e00ff */
[----:B------:R-:W-:Y:S01]  /*5e50*/  R2UR UR9, R20 ;  /* 0x00000000140972ca */ /* 0x000fe200000e0000 */
[--C-:B------:R-:W-:Y:S01]  /*5e60*/  IMAD R14, R14, 0x4, R22.reuse ;  /* 0x000000040e0e7824 */ /* 0x100fe200078e0216 */
[----:B------:R-:W-:Y:S01]  /*5e70*/  R2UR UR11, R19 ;  /* 0x00000000130b72ca */ /* 0x000fe200000e0000 */
[----:B------:R-:W-:Y:S01]  /*5e80*/  IMAD R13, R13, 0x4, R22 ;  /* 0x000000040d0d7824 */ /* 0x000fe200078e0216 */
[----:B------:R-:W-:Y:S01]  /*5e90*/  R2UR UR12, R6 ;  /* 0x00000000060c72ca */ /* 0x000fe200000e0000 */
[----:B------:R-:W-:Y:S01]  /*5ea0*/  UIADD3.X UR55, URZ, UR5, URZ, UP0, !UPT ;  /* 0x000000053f377290 */ /* 0x000fe200087fe43f */
[----:B------:R-:W-:Y:S01]  /*5eb0*/  R2UR UR18, R14 ;  /* 0x000000000e1272ca */ /* 0x000fe200000e0000 */
[----:B------:R-:W-:Y:S01]  /*5ec0*/  VIADD R4, R4, 0xffffffff ;  /* 0xffffffff04047836 */ /* 0x000fe20000000000 */
[----:B------:R-:W-:Y:S01]  /*5ed0*/  R2UR UR40, R13 ;  /* 0x000000000d2872ca */ /* 0x000fe200000e0000 */
[----:B------:R-:W-:Y:S01]  /*5ee0*/  UIADD3 UR14, UP1, UR4, 0x1f0, URZ ;  /* 0x000001f0040e7890 */ /* 0x000fe2000ff3e03f */
[----:B------:R-:W-:Y:S01]  /*5ef0*/  R2UR UR35, R15 ;  /* 0x000000000f2372ca */ /* 0x000fe200000e0000 */
[----:B------:R-:W-:Y:S01]  /*5f00*/  UIADD3 UR58, UR10, 0x20, URZ ;  /* 0x000000200a3a7890 */ /* 0x000fe2000fffe03f */
[----:B------:R-:W-:Y:S01]  /*5f10*/  ISETP.GT.AND P1, PT, R4, 0x1, PT ;  /* 0x000000010400780c */ /* 0x000fe20003f24270 */
[----:B------:R-:W-:Y:S01]  /*5f20*/  UIADD3 UR50, UR10, 0x40, URZ ;  /* 0x000000400a327890 */ /* 0x000fe2000fffe03f */
[----:B------:R-:W-:Y:S01]  /*5f30*/  VIADD R7, R7, 0x1 ;  /* 0x0000000107077836 */ /* 0x000fe20000000000 */
[----:B------:R-:W-:Y:S01]  /*5f40*/  UIADD3 UR42, UR10, 0x60, URZ ;  /* 0x000000600a2a7890 */ /* 0x000fe2000fffe03f */
[----:B------:R-:W-:Y:S01]  /*5f50*/  VIADD R21, R21, 0x80 ;  /* 0x0000008015157836 */ /* 0x000fe20000000000 */
[----:B------:R-:W-:Y:S01]  /*5f60*/  UMOV UR6, 0x0 ;  /* 0x0000000000067882 */ /* 0x000fe20000000000 */
[----:B------:R-:W-:Y:S01]  /*5f70*/  UMOV UR7, 0x10000000 ;  /* 0x1000000000077882 */ /* 0x000fe20000000000 */
[----:B------:R-:W-:Y:S01]  /*5f80*/  UIADD3.X UR15, URZ, UR5, URZ, UP1, !UPT ;  /* 0x000000053f0f7290 */ /* 0x000fe20008ffe43f */
[----:B------:R-:W-:Y:S01]  /*5f90*/  ISETP.NE.AND P0, PT, R7, 0x2, PT ;  /* 0x000000020700780c */ /* 0x000fe20003f05270 */
[----:B------:R-:W-:-:S02]  /*5fa0*/  UIADD3 UR8, UR40, 0x100, URZ ;  /* 0x0000010028087890 */ /* 0x000fc4000fffe03f */
[----:B------:R-:W-:Y:S01]  /*5fb0*/  UIADD3 UR56, UR40, 0x4100, URZ ;  /* 0x0000410028387890 */ /* 0x000fe2000fffe03f */
[----:B------:R-:W-:Y:S01]  /*5fc0*/  SEL R14, RZ, 0x1, P0 ;  /* 0x00000001ff0e7807 */ /* 0x000fe20000000000 */
[----:B------:R-:W-:Y:S01]  /*5fd0*/  UIADD3 UR48, UR40, 0x8100, URZ ;  /* 0x0000810028307890 */ /* 0x000fe2000fffe03f */
[----:B------:R-:W-:Y:S01]  /*5fe0*/  SEL R7, R7, RZ, P0 ;  /* 0x000000ff07077207 */ /* 0x000fe20000000000 */
[----:B------:R-:W-:Y:S01]  /*5ff0*/  UIADD3 UR40, UR40, 0xc100, URZ ;  /* 0x0000c10028287890 */ /* 0x000fe2000fffe03f */
[----:B------:R-:W-:Y:S01]  /*6000*/  LOP3.LUT R5, R5, R14, RZ, 0x3c, !PT ;  /* 0x0000000e05057212 */ /* 0x000fe200078e3cff */
[----:B------:R-:W-:Y:S01]  /*6010*/  UIADD3 UR32, UR18, 0x20100, URZ ;  /* 0x0002010012207890 */ /* 0x000fe2000fffe03f */
[----:B------:R0:W-:Y:S01]  /*6020*/  UTMALDG.3D.MULTICAST [UR8], [UR54], UR47, desc[UR6] ;  /* 0x00000608360073b4 */ /* 0x0001e2000801182f */
[----:B------:R-:W-:Y:S02]  /*6030*/  UPRMT UR45, URZ, 0x5410, UR30 ;  /* 0x000054103f2d7896 */ /* 0x000fe4000800001e */
[----:B------:R-:W-:-:S02]  /*6040*/  UIADD3 UR24, UR18, 0x22100, URZ ;  /* 0x0002210012187890 */ /* 0x000fc4000fffe03f */
[----:B------:R-:W-:Y:S01]  /*6050*/  UIADD3 UR16, UR18, 0x24100, URZ ;  /* 0x0002410012107890 */ /* 0x000fe2000fffe03f */
[----:B------:R-:W-:Y:S01]  /*6060*/  UMOV UR57, UR9 ;  /* 0x0000000900397c82 */ /* 0x000fe20008000000 */
        /* <DEDUP_REMOVED lines=8> */
[----:B------:R1:W-:Y:S01]  /*60f0*/  UTMALDG.3D.MULTICAST [UR56], [UR54], UR47, desc[UR6] ;  /* 0x00000638360073b4 */ /* 0x0003e2000801182f */
        /* <DEDUP_REMOVED lines=9> */
[----:B0-----:R-:W-:Y:S01]  /*6190*/  UIADD3 UR8, UR18, 0x26100, URZ ;  /* 0x0002610012087890 */ /* 0x001fe2000fffe03f */
[----:B------:R-:W-:Y:S01]  /*61a0*/  UMOV UR19, UR35 ;  /* 0x0000002300137c82 */ /* 0x000fe20008000000 */
[----:B------:R-:W-:Y:S01]  /*61b0*/  UMOV UR20, UR12 ;  /* 0x0000000c00147c82 */ /* 0x000fe20008000000 */
[----:B------:R-:W-:Y:S01]  /*61c0*/  UMOV UR18, UR50 ;  /* 0x0000003200127c82 */ /* 0x000fe20008000000 */
[----:B------:R-:W-:Y:S01]  /*61d0*/  UMOV UR11, UR35 ;  /* 0x00000023000b7c82 */ /* 0x000fe20008000000 */
[----:B------:R1:W-:Y:S01]  /*61e0*/  UTMALDG.3D.MULTICAST [UR40], [UR54], UR47, desc[UR6] ;  /* 0x00000628360073b4 */ /* 0x0003e2000801182f */
[----:B------:R-:W-:Y:S01]  /*61f0*/  UMOV UR10, UR42 ;  /* 0x0000002a000a7c82 */ /* 0x000fe20008000000 */
[----:B------:R1:W-:Y:S01]  /*6200*/  UTMALDG.3D.MULTICAST [UR32], [UR14], UR45, desc[UR6] ;  /* 0x000006200e0073b4 */ /* 0x0003e2000801182d */
[----:B------:R1:W-:Y:S01]  /*6210*/  UTMALDG.3D.MULTICAST [UR24], [UR14], UR45, desc[UR6] ;  /* 0x000006180e0073b4 */ /* 0x0003e2000801182d */
[----:B------:R1:W-:Y:S01]  /*6220*/  UTMALDG.3D.MULTICAST [UR16], [UR14], UR45, desc[UR6] ;  /* 0x000006100e0073b4 */ /* 0x0003e2000801182d */
[----:B------:R1:W-:Y:S02]  /*6230*/  UTMALDG.3D.MULTICAST [UR8], [UR14], UR45, desc[UR6] ;  /* 0x000006080e0073b4 */ /* 0x0003e4000801182d */
[----:B-1----:R-:W-:Y:S05]  /*6240*/  @P1 BRA `(.L_x_108) ;  /* 0xfffffff800b01947 */ /* 0x002fea000383ffff */
.L_x_105:
[----:B------:R-:W-:Y:S05]  /*6250*/  BSYNC B1 ;  /* 0x0000000000017941 */ /* 0x000fea0003800000 */
.L_x_104:
[----:B------:R-:W-:Y:S01]  /*6260*/  LOP3.LUT P1, RZ, R3, 0xff, RZ, 0xc0, !PT ;  /* 0x000000ff03ff7812 */ /* 0x000fe2000782c0ff */
[----:B------:R-:W-:Y:S01]  /*6270*/  IMAD.IADD R9, R8, 0x1, R9 ;  /* 0x0000000108097824 */ /* 0x000fe200078e0209 */
[----:B------:R-:W-:Y:S01]  /*6280*/  IADD3 R16, P2, R16, UR38, RZ ;  /* 0x0000002610107c10 */ /* 0x000fe2000ff5e0ff */
[----:B------:R-:W-:Y:S01]  /*6290*/  ULDC.64 UR6, c[0x0][0x650] ;  /* 0x0001940000067ab9 */ /* 0x000fe20000000a00 */
[----:B------:R-:W-:Y:S01]  /*62a0*/  BSSY B1, `(.L_x_109) ;  /* 0x000006c000017945 */ /* 0x000fe20003800000 */
[----:B------:R-:W-:Y:S01]  /*62b0*/  IMAD.MOV.U32 R19, RZ, RZ, -0x1 ;  /* 0xffffffffff137424 */ /* 0x000fe200078e00ff */
[----:B------:R-:W-:Y:S01]  /*62c0*/  SHF.R.U32.HI R3, RZ, 0x1, R9 ;  /* 0x00000001ff037819 */ /* 0x000fe20000011609 */
[----:B------:R-:W-:Y:S01]  /*62d0*/  IMAD.MOV.U32 R13, RZ, RZ, -0x1 ;  /* 0xffffffffff0d7424 */ /* 0x000fe200078e00ff */
[----:B------:R-:W-:Y:S01]  /*62e0*/  ISETP.GT.U32.AND P0, PT, R9, 0x1, PT ;  /* 0x000000010900780c */ /* 0x000fe20003f04070 */
[----:B------:R-:W-:Y:S01]  /*62f0*/  IMAD.MOV.U32 R6, RZ, RZ, -0x1 ;  /* 0xffffffffff067424 */ /* 0x000fe200078e00ff */
[----:B------:R-:W-:-:S02]  /*6300*/  LOP3.LUT R3, R3, 0x1, RZ, 0xc0, !PT ;  /* 0x0000000103037812 */ /* 0x000fc400078ec0ff */
[----:B------:R-:W-:Y:S01]  /*6310*/  ISETP.LT.U32.AND P0, PT, R8, 0x2, P0 ;  /* 0x000000020800780c */ /* 0x000fe20000701070 */
[----:B------:R-:W0:Y:S01]  /*6320*/  @P1 S2R R5, SR_CgaCtaId ;  /* 0x0000000000051919 */ /* 0x000e220000008800 */
[----:B------:R-:W-:Y:S02]  /*6330*/  @P1 MOV R4, 0x400 ;  /* 0x0000040000041802 */ /* 0x000fe40000000f00 */
[----:B------:R-:W-:Y:S02]  /*6340*/  IADD3.X R17, R17, UR37, RZ, P2, !PT ;  /* 0x0000002511117c10 */ /* 0x000fe400097fe4ff */
[----:B------:R-:W-:Y:S02]  /*6350*/  ISETP.GE.U32.AND P2, PT, R16, UR6, PT ;  /* 0x0000000610007c0c */ /* 0x000fe4000bf46070 */
[----:B------:R-:W-:Y:S02]  /*6360*/  LOP3.LUT R9, R9, 0x1, RZ, 0xc0, !PT ;  /* 0x0000000109097812 */ /* 0x000fe400078ec0ff */
[----:B0-----:R-:W-:-:S04]  /*6370*/  @P1 LEA R4, R5, R4, 0x18 ;  /* 0x0000000405041211 */ /* 0x001fc800078ec0ff */
[----:B------:R0:W-:Y:S01]  /*6380*/  @P1 SYNCS.ARRIVE.TRANS64.A1T0 RZ, [R4+URZ+0x38], RZ ;  /* 0x000038ff04ff19a7 */ /* 0x0001e2000810003f */
[----:B------:R-:W-:Y:S02]  /*6390*/  ISETP.NE.U32.AND P1, PT, R3, 0x1, PT ;  /* 0x000000010300780c */ /* 0x000fe40003f25070 */
[----:B------:R-:W-:Y:S02]  /*63a0*/  SEL R3, RZ, 0x1, !P0 ;  /* 0x00000001ff037807 */ /* 0x000fe40004000000 */
[----:B------:R-:W-:Y:S02]  /*63b0*/  ISETP.GE.U32.AND.EX P0, PT, R17, UR7, PT, P2 ;  /* 0x0000000711007c0c */ /* 0x000fe4000bf06120 */
[----:B------:R-:W-:-:S04]  /*63c0*/  ISETP.GT.U32.AND P1, PT, R8, 0x1, !P1 ;  /* 0x000000010800780c */ /* 0x000fc80004f24070 */
[----:B0-----:R-:W-:-:S04]  /*63d0*/  SEL R4, RZ, 0x1, !P1 ;  /* 0x00000001ff047807 */ /* 0x001fc80004800000 */
[--C-:B------:R-:W-:Y:S02]  /*63e0*/  LOP3.LUT R10, R4, R10, R3.reuse, 0x96, !PT ;  /* 0x0000000a040a7212 */ /* 0x100fe400078e9603 */
[----:B------:R-:W-:Y:S02]  /*63f0*/  PRMT R4, RZ, 0x7610, R4 ;  /* 0x00007610ff047816 */ /* 0x000fe40000000004 */
[----:B------:R-:W-:Y:S01]  /*6400*/  PRMT R3, RZ, 0x7610, R3 ;  /* 0x00007610ff037816 */ /* 0x000fe20000000003 */
[----:B------:R-:W-:Y:S06]  /*6410*/  @P0 BRA `(.L_x_110) ;  /* 0x0000000400500947 */ /* 0x000fec0003800000 */
[----:B------:R-:W0:Y:S01]  /*6420*/  S2R R15, SR_CTAID.X ;  /* 0x00000000000f7919 */ /* 0x000e220000002500 */
[----:B------:R-:W-:Y:S01]  /*6430*/  ULDC.64 UR6, c[0x0][0x628] ;  /* 0x00018a0000067ab9 */ /* 0x000fe20000000a00 */
[----:B------:R-:W1:Y:S01]  /*6440*/  LDC R20, c[0x0][0x144] ;  /* 0x00005100ff147b82 */ /* 0x000e620000000800 */
[----:B------:R-:W-:Y:S01]  /*6450*/  ISETP.NE.U32.AND P0, PT, RZ, UR6, PT ;  /* 0x00000006ff007c0c */ /* 0x000fe2000bf05070 */
[----:B------:R-:W2:Y:S01]  /*6460*/  S2R R13, SR_CTAID.Y ;  /* 0x00000000000d7919 */ /* 0x000ea20000002600 */
[----:B------:R-:W-:Y:S01]  /*6470*/  ULDC UR8, c[0x0][0x150] ;  /* 0x0000540000087ab9 */ /* 0x000fe20000000800 */
[----:B------:R-:W-:Y:S01]  /*6480*/  ULDC UR9, c[0x0][0x630] ;  /* 0x00018c0000097ab9 */ /* 0x000fe20000000800 */
[----:B------:R-:W-:Y:S01]  /*6490*/  ISETP.NE.AND.EX P0, PT, RZ, UR7, PT, P0 ;  /* 0x00000007ff007c0c */ /* 0x000fe2000bf05300 */
[----:B------:R-:W-:Y:S01]  /*64a0*/  IMAD.MOV.U32 R4, RZ, RZ, R16 ;  /* 0x000000ffff047224 */ /* 0x000fe200078e0010 */
[----:B0-----:R-:W-:-:S05]  /*64b0*/  I2FP.F32.U32 R5, R15 ;  /* 0x0000000f00057245 */ /* 0x001fca0000201000 */
[----:B------:R-:W-:Y:S01]  /*64c0*/  FMUL R21, R5, UR8 ;  /* 0x0000000805157c20 */ /* 0x000fe20008400000 */
[----:B------:R-:W-:-:S05]  /*64d0*/  IMAD.MOV.U32 R5, RZ, RZ, R17 ;  /* 0x000000ffff057224 */ /* 0x000fca00078e0011 */
[----:B--2---:R-:W-:Y:S05]  /*64e0*/  @!P0 BRA `(.L_x_111) ;  /* 0x0000000000288947 */ /* 0x004fea0003800000 */
[----:B------:R-:W-:Y:S02]  /*64f0*/  ULDC UR8, c[0x0][0x634] ;  /* 0x00018d0000087ab9 */ /* 0x000fe40000000800 */
[----:B------:R-:W-:-:S05]  /*6500*/  IADD3 R5, P0, R16, UR8, RZ ;  /* 0x0000000810057c10 */ /* 0x000fca000ff1e0ff */
[----:B------:R-:W-:-:S04]  /*6510*/  IMAD.X R19, RZ, RZ, R17, P0 ;  /* 0x000000ffff137224 */ /* 0x000fc800000e0611 */
[----:B------:R-:W-:-:S04]  /*6520*/  IMAD.WIDE.U32 R6, R19, UR6, RZ ;  /* 0x0000000613067c25 */ /* 0x000fc8000f8e00ff */
[----:B------:R-:W-:-:S04]  /*6530*/  IMAD.WIDE.U32 R6, P0, R5, UR7, R6 ;  /* 0x0000000705067c25 */ /* 0x000fc8000f800006 */
[----:B------:R-:W-:-:S04]  /*6540*/  IMAD.WIDE.U32 R4, R5, UR6, RZ ;  /* 0x0000000605047c25 */ /* 0x000fc8000f8e00ff */
[----:B------:R-:W-:Y:S01]  /*6550*/  IMAD.MOV.U32 R4, RZ, RZ, R7 ;  /* 0x000000ffff047224 */ /* 0x000fe200078e0007 */
[----:B------:R-:W-:Y:S01]  /*6560*/  IADD3 RZ, P1, R5, R6, RZ ;  /* 0x0000000605ff7210 */ /* 0x000fe20007f3e0ff */
[----:B------:R-:W-:-:S04]  /*6570*/  IMAD.X R5, RZ, RZ, RZ, P0 ;  /* 0x000000ffff057224 */ /* 0x000fc800000e06ff */
[----:B------:R-:W-:-:S08]  /*6580*/  IMAD.WIDE.U32.X R4, R19, UR7, R4, P1 ;  /* 0x0000000713047c25 */ /* 0x000fd000088e0404 */
.L_x_111:
[--C-:B------:R-:W-:Y:S01]  /*6590*/  SHF.R.U64 R14, R4, UR9, R5.reuse ;  /* 0x00000009040e7c19 */ /* 0x100fe20008001205 */
[----:B------:R-:W0:Y:S01]  /*65a0*/  F2I.U32.TRUNC.NTZ R21, R21 ;  /* 0x0000001500157305 */ /* 0x000e22000020f000 */
[----:B------:R-:W-:Y:S01]  /*65b0*/  SHF.R.U32.HI R4, RZ, UR9, R5 ;  /* 0x00000009ff047c19 */ /* 0x000fe20008011605 */
[----:B------:R-:W-:Y:S01]  /*65c0*/  ULDC.64 UR6, c[0x0][0x620] ;  /* 0x0001880000067ab9 */ /* 0x000fe20000000a00 */
[----:B------:R-:W-:Y:S01]  /*65d0*/  IADD3 R7, P0, RZ, -R14, RZ ;  /* 0x8000000eff077210 */ /* 0x000fe20007f1e0ff */
[----:B------:R-:W-:Y:S01]  /*65e0*/  ULDC.64 UR8, c[0x0][0x640] ;  /* 0x0001900000087ab9 */ /* 0x000fe20000000a00 */
[----:B------:R-:W2:Y:S03]  /*65f0*/  LDC R22, c[0x0][0x148] ;  /* 0x00005200ff167b82 */ /* 0x000ea60000000800 */
[----:B------:R-:W-:Y:S01]  /*6600*/  IMAD.X R4, RZ, RZ, ~R4, P0 ;  /* 0x000000ffff047224 */ /* 0x000fe200000e0e04 */
[----:B------:R-:W-:-:S03]  /*6610*/  ISETP.NE.U32.AND P0, PT, RZ, UR8, PT ;  /* 0x00000008ff007c0c */ /* 0x000fc6000bf05070 */
[----:B------:R-:W-:Y:S01]  /*6620*/  IMAD R6, R4, UR6, RZ ;  /* 0x0000000604067c24 */ /* 0x000fe2000f8e02ff */
[----:B------:R-:W-:Y:S01]  /*6630*/  ISETP.NE.AND.EX P0, PT, RZ, UR9, PT, P0 ;  /* 0x00000009ff007c0c */ /* 0x000fe2000bf05300 */
[----:B------:R-:W-:Y:S01]  /*6640*/  IMAD.WIDE.U32 R4, R7, UR6, R16 ;  /* 0x0000000607047c25 */ /* 0x000fe2000f8e0010 */
[----:B------:R-:W-:-:S03]  /*6650*/  ULDC UR6, c[0x0][0x618] ;  /* 0x0001860000067ab9 */ /* 0x000fc60000000800 */
[----:B------:R-:W-:Y:S01]  /*6660*/  IMAD R7, R7, UR7, R6 ;  /* 0x0000000707077c24 */ /* 0x000fe2000f8e0206 */
[----:B------:R-:W-:Y:S01]  /*6670*/  ULDC UR7, c[0x0][0x154] ;  /* 0x0000550000077ab9 */ /* 0x000fe20000000800 */
[----:B0-----:R-:W-:Y:S02]  /*6680*/  IMAD.MOV R6, RZ, RZ, -R21 ;  /* 0x000000ffff067224 */ /* 0x001fe400078e0a15 */
[----:B------:R-:W-:Y:S02]  /*6690*/  IMAD.IADD R5, R5, 0x1, R7 ;  /* 0x0000000105057824 */ /* 0x000fe400078e0207 */
[----:B-1----:R-:W-:Y:S01]  /*66a0*/  IMAD R15, R20, R6, R15 ;  /* 0x00000006140f7224 */ /* 0x002fe200078e020f */
[----:B------:R-:W-:Y:S02]  /*66b0*/  I2FP.F32.U32 R6, R13 ;  /* 0x0000000d00067245 */ /* 0x000fe40000201000 */
[--C-:B------:R-:W-:Y:S02]  /*66c0*/  SHF.R.U64 R19, R4, UR6, R5.reuse ;  /* 0x0000000604137c19 */ /* 0x100fe40008001205 */
[----:B------:R-:W-:Y:S01]  /*66d0*/  SHF.R.U32.HI R4, RZ, UR6, R5 ;  /* 0x00000006ff047c19 */ /* 0x000fe20008011605 */
[----:B------:R-:W-:Y:S01]  /*66e0*/  FMUL R6, R6, UR7 ;  /* 0x0000000706067c20 */ /* 0x000fe20008400000 */
[----:B------:R-:W-:-:S02]  /*66f0*/  ULDC UR6, c[0x0][0x608] ;  /* 0x0001820000067ab9 */ /* 0x000fc40000000800 */
[--C-:B------:R-:W-:Y:S01]  /*6700*/  SHF.R.U64 R21, R19, UR6, R4.reuse ;  /* 0x0000000613157c19 */ /* 0x100fe20008001204 */
[----:B------:R0:W1:Y:S01]  /*6710*/  F2I.U32.TRUNC.NTZ R24, R6 ;  /* 0x0000000600187305 */ /* 0x000062000020f000 */
[----:B------:R-:W-:Y:S01]  /*6720*/  SHF.R.U32.HI R4, RZ, UR6, R4 ;  /* 0x00000006ff047c19 */ /* 0x000fe20008011604 */
[----:B------:R-:W-:-:S03]  /*6730*/  ULDC UR6, c[0x0][0x658] ;  /* 0x0001960000067ab9 */ /* 0x000fc60000000800 */
[--C-:B------:R-:W-:Y:S02]  /*6740*/  SHF.R.U64 R20, R21, UR6, R4.reuse ;  /* 0x0000000615147c19 */ /* 0x100fe40008001204 */
[----:B------:R-:W-:-:S03]  /*6750*/  SHF.R.U32.HI R23, RZ, UR6, R4 ;  /* 0x00000006ff177c19 */ /* 0x000fc60008011604 */
[----:B------:R-:W-:Y:S02]  /*6760*/  IMAD.MOV.U32 R4, RZ, RZ, R20 ;  /* 0x000000ffff047224 */ /* 0x000fe400078e0014 */
[----:B------:R-:W-:Y:S01]  /*6770*/  IMAD.MOV.U32 R5, RZ, RZ, R23 ;  /* 0x000000ffff057224 */ /* 0x000fe200078e0017 */
[----:B0-----:R-:W-:Y:S06]  /*6780*/  @!P0 BRA `(.L_x_112) ;  /* 0x0000000000288947 */ /* 0x001fec0003800000 */
        /* <DEDUP_REMOVED lines=10> */
.L_x_112:
[----:B------:R-:W-:Y:S01]  /*6830*/  ISETP.NE.AND P0, PT, R2, 0x1, PT ;  /* 0x000000010200780c */ /* 0x000fe20003f05270 */
[----:B------:R-:W-:Y:S01]  /*6840*/  ULDC UR6, c[0x0][0x648] ;  /* 0x0001920000067ab9 */ /* 0x000fe20000000800 */
[----:B------:R-:W-:Y:S01]  /*6850*/  LOP3.LUT R21, R21, UR29, RZ, 0xc0, !PT ;  /* 0x0000001d15157c12 */ /* 0x000fe2000f8ec0ff */
[----:B-1----:R-:W-:Y:S01]  /*6860*/  IMAD.MOV R24, RZ, RZ, -R24 ;  /* 0x000000ffff187224 */ /* 0x002fe200078e0a18 */
[----:B------:R-:W-:Y:S01]  /*6870*/  SHF.R.U64 R4, R4, UR6, R5 ;  /* 0x0000000604047c19 */ /* 0x000fe20008001205 */
[----:B------:R-:W-:Y:S01]  /*6880*/  ULDC UR6, c[0x0][0x638] ;  /* 0x00018e0000067ab9 */ /* 0x000fe20000000800 */
[----:B------:R-:W-:Y:S01]  /*6890*/  LOP3.LUT R19, R19, UR13, RZ, 0xc0, !PT ;  /* 0x0000000d13137c12 */ /* 0x000fe2000f8ec0ff */
[----:B------:R-:W-:Y:S01]  /*68a0*/  ULDC UR7, c[0x0][0x610] ;  /* 0x0001840000077ab9 */ /* 0x000fe20000000800 */
[----:B------:R-:W-:Y:S02]  /*68b0*/  IMAD.MOV.U32 R6, RZ, RZ, R14 ;  /* 0x000000ffff067224 */ /* 0x000fe400078e000e */
[----:B------:R-:W-:-:S02]  /*68c0*/  IMAD.MOV R5, RZ, RZ, -R4 ;  /* 0x000000ffff057224 */ /* 0x000fc400078e0a04 */
[----:B------:R-:W-:Y:S02]  /*68d0*/  IMAD R4, R4, UR21, R21 ;  /* 0x0000001504047c24 */ /* 0x000fe4000f8e0215 */
[----:B--2---:R-:W-:Y:S02]  /*68e0*/  @P0 IMAD R15, R22, R24, R13 ;  /* 0x00000018160f0224 */ /* 0x004fe400078e020d */
[----:B------:R-:W-:Y:S01]  /*68f0*/  IMAD R20, R5, UR6, R20 ;  /* 0x0000000605147c24 */ /* 0x000fe2000f8e0214 */
[----:B------:R-:W-:Y:S01]  /*6900*/  ULDC UR6, c[0x0][0x600] ;  /* 0x0001800000067ab9 */ /* 0x000fe20000000800 */
[----:B------:R-:W-:Y:S02]  /*6910*/  IMAD R15, R4, UR7, R15 ;  /* 0x00000007040f7c24 */ /* 0x000fe4000f8e020f */
[----:B------:R-:W-:Y:S02]  /*6920*/  IMAD R20, R20, UR6, R19 ;  /* 0x0000000614147c24 */ /* 0x000fe4000f8e0213 */
[----:B------:R-:W-:-:S03]  /*6930*/  IMAD.MOV.U32 R4, RZ, RZ, 0x1 ;  /* 0x00000001ff047424 */ /* 0x000fc600078e00ff */
[----:B------:R-:W-:Y:S02]  /*6940*/  SEL R13, R20, R15, !P0 ;  /* 0x0000000f140d7207 */ /* 0x000fe40004000000 */
[----:B------:R-:W-:-:S07]  /*6950*/  SEL R19, R15, R20, !P0 ;  /* 0x000000140f137207 */ /* 0x000fce0004000000 */
.L_x_110:
[----:B------:R-:W-:Y:S05]  /*6960*/  BSYNC B1 ;  /* 0x0000000000017941 */ /* 0x000fea0003800000 */
.L_x_109:
[----:B------:R-:W-:-:S13]  /*6970*/  LOP3.LUT P0, RZ, R4, 0xff, RZ, 0xc0, !PT ;  /* 0x000000ff04ff7812 */ /* 0x000fda000780c0ff */
[----:B------:R-:W-:Y:S05]  /*6980*/  @P0 BRA `(.L_x_113) ;  /* 0xfffffff000a80947 */ /* 0x000fea000383ffff */
[----:B------:R-:W-:Y:S05]  /*6990*/  BSYNC B0 ;  /* 0x0000000000007941 */ /* 0x000fea0003800000 */
.L_x_102:
[----:B------:R-:W-:-:S03]  /*69a0*/  UMOV UR6, 0xffffffff ;  /* 0xffffffff00067882 */ /* 0x000fc60000000000 */
[----:B------:R-:W-:Y:S05]  /*69b0*/  BRA.DIV UR6, `(.L_x_114) ;  /* 0x0000000206cc7947 */ /* 0x000fea000b800000 */
[----:B------:R-:W-:-:S13]  /*69c0*/  ELECT P6, URZ, PT ;  /* 0x00000000003f782f */ /* 0x000fda00038c0000 */
.L_x_126:
[----:B------:R-:W-:Y:S04]  /*69d0*/  BSSY B0, `(.L_x_115) ;  /* 0x0000019000007945 */ /* 0x000fe80003800000 */
[----:B------:R-:W-:Y:S05]  /*69e0*/  @!P6 BRA `(.L_x_116) ;  /* 0x00000000005ce947 */ /* 0x000fea0003800000 */
[----:B------:R-:W-:-:S04]  /*69f0*/  LOP3.LUT R18, R18, 0x2, RZ, 0xfc, !PT ;  /* 0x0000000212127812 */ /* 0x000fc800078efcff */
[----:B------:R-:W-:-:S13]  /*6a00*/  ISETP.NE.AND P0, PT, R18, 0x3, PT ;  /* 0x000000031200780c */ /* 0x000fda0003f05270 */
[----:B------:R-:W-:Y:S05]  /*6a10*/  @!P0 BRA `(.L_x_117) ;  /* 0x0000000000048947 */ /* 0x000fea0003800000 */
[----:B------:R-:W-:Y:S01]  /*6a20*/  BPT.TRAP 0x1 ;  /* 0x000000040000795c */ /* 0x000fe20000300000 */
.L_x_117:
[----:B------:R-:W0:Y:S01]  /*6a30*/  S2R R3, SR_CgaCtaId ;  /* 0x0000000000037919 */ /* 0x000e220000008800 */
[----:B------:R-:W-:Y:S02]  /*6a40*/  MOV R0, 0x400 ;  /* 0x0000040000007802 */ /* 0x000fe40000000f00 */
[----:B------:R-:W-:Y:S02]  /*6a50*/  SHF.L.U32 R2, R10, 0x1f, RZ ;  /* 0x0000001f0a027819 */ /* 0x000fe400000006ff */
[----:B0-----:R-:W-:-:S05]  /*6a60*/  LEA R0, R3, R0, 0x18 ;  /* 0x0000000003007211 */ /* 0x001fca00078ec0ff */
[----:B------:R-:W-:-:S04]  /*6a70*/  VIADD R0, R0, 0x10 ;  /* 0x0000001000007836 */ /* 0x000fc80000000000 */
[C---:B------:R-:W-:Y:S02]  /*6a80*/  IMAD R5, R9.reuse, 0x8, R0 ;  /* 0x0000000809057824 */ /* 0x040fe400078e0200 */
[----:B------:R-:W-:Y:S02]  /*6a90*/  VIADD R9, R9, 0x1 ;  /* 0x0000000109097836 */ /* 0x000fe40000000000 */
[----:B------:R-:W0:Y:S03]  /*6aa0*/  SYNCS.PHASECHK.TRANS64.TRYWAIT P0, [R5+URZ], R2 ;  /* 0x00000002050075a7 */ /* 0x000e26000800017f */
[----:B------:R-:W-:-:S04]  /*6ab0*/  ISETP.NE.AND P1, PT, R9, 0x2, PT ;  /* 0x000000020900780c */ /* 0x000fc80003f25270 */
[----:B------:R-:W-:Y:S02]  /*6ac0*/  SEL R3, RZ, 0x1, P1 ;  /* 0x00000001ff037807 */ /* 0x000fe40000800000 */
[----:B------:R-:W-:Y:S02]  /*6ad0*/  SEL R9, R9, RZ, P1 ;  /* 0x000000ff09097207 */ /* 0x000fe40000800000 */
[----:B------:R-:W-:Y:S01]  /*6ae0*/  LOP3.LUT R3, R10, R3, RZ, 0x3c, !PT ;  /* 0x000000030a037212 */ /* 0x000fe200078e3cff */
[----:B0-----:R-:W-:Y:S06]  /*6af0*/  @!P0 BRA `(.L_x_118) ;  /* 0x00000000009c8947 */ /* 0x001fec0003800000 */
.L_x_127:
[----:B------:R-:W-:Y:S01]  /*6b00*/  IMAD R9, R9, 0x8, R0 ;  /* 0x0000000809097824 */ /* 0x000fe200078e0200 */
[----:B------:R-:W-:-:S07]  /*6b10*/  SHF.L.U32 R0, R3, 0x1f, RZ ;  /* 0x0000001f03007819 */ /* 0x000fce00000006ff */
.L_x_119:
[----:B-1----:R1:W2:Y:S02]  /*6b20*/  SYNCS.PHASECHK.TRANS64.TRYWAIT P0, [R9+URZ], R0 ;  /* 0x00000000090075a7 */ /* 0x0022a4000800017f */
[----:B--2---:R-:W-:Y:S05]  /*6b30*/  @!P0 NANOSLEEP.SYNCS 0x989680 ;  /* 0x009896800000895d */ /* 0x004fea0003900000 */
[----:B------:R-:W2:Y:S02]  /*6b40*/  @!P0 SYNCS.PHASECHK.TRANS64 P0, [R9+URZ], R0 ;  /* 0x00000000090085a7 */ /* 0x000ea4000800007f */
[----:B--2---:R-:W-:Y:S05]  /*6b50*/  @!P0 BRA `(.L_x_119) ;  /* 0xfffffffc00f08947 */ /* 0x004fea000383ffff */
.L_x_116:
[----:B------:R-:W-:Y:S05]  /*6b60*/  BSYNC B0 ;  /* 0x0000000000007941 */ /* 0x000fea0003800000 */
.L_x_115:
[----:B------:R-:W-:Y:S05]  /*6b70*/  EXIT ;  /* 0x000000000000794d */ /* 0x000fea0003800000 */
.L_x_21:
[----:B-1----:R1:W2:Y:S02]  /*6b80*/  SYNCS.PHASECHK.TRANS64.TRYWAIT P1, [R3+URZ], R0 ;  /* 0x00000000030075a7 */ /* 0x0022a4000802017f */
[----:B--2---:R-:W-:Y:S05]  /*6b90*/  @!P1 NANOSLEEP.SYNCS 0x989680 ;  /* 0x009896800000995d */ /* 0x004fea0003900000 */
[----:B------:R-:W2:Y:S02]  /*6ba0*/  @!P1 SYNCS.PHASECHK.TRANS64 P1, [R3+URZ], R0 ;  /* 0x00000000030095a7 */ /* 0x000ea4000802007f */
[----:B--2---:R-:W-:Y:S05]  /*6bb0*/  @!P1 BRA `(.L_x_21) ;  /* 0xfffffffc00f09947 */ /* 0x004fea000383ffff */
[----:B------:R-:W-:Y:S05]  /*6bc0*/  BRA `(.L_x_20) ;  /* 0xffffffa800f07947 */ /* 0x000fea000383ffff */
.L_x_26:
[----:B-1----:R1:W2:Y:S02]  /*6bd0*/  SYNCS.PHASECHK.TRANS64.TRYWAIT P1, [R5+URZ], R4 ;  /* 0x00000004050075a7 */ /* 0x0022a4000802017f */
[----:B--2---:R-:W-:Y:S05]  /*6be0*/  @!P1 NANOSLEEP.SYNCS 0x989680 ;  /* 0x009896800000995d */ /* 0x004fea0003900000 */
[----:B------:R-:W2:Y:S02]  /*6bf0*/  @!P1 SYNCS.PHASECHK.TRANS64 P1, [R5+URZ], R4 ;  /* 0x00000004050095a7 */ /* 0x000ea4000802007f */
[----:B--2---:R-:W-:Y:S05]  /*6c00*/  @!P1 BRA `(.L_x_26) ;  /* 0xfffffffc00f09947 */ /* 0x004fea000383ffff */
[----:B------:R-:W-:Y:S05]  /*6c10*/  BRA `(.L_x_25) ;  /* 0xffffffb400187947 */ /* 0x000fea000383ffff */
.L_x_103:
[----:B------:R-:W-:Y:S01]  /*6c20*/  BSSY B1, `(.L_x_120) ;  /* 0x0000006000017945 */ /* 0x000fe20003800000 */
[----:B------:R-:W-:-:S07]  /*6c30*/  IMAD.MOV.U32 R15, RZ, RZ, -0x1 ;  /* 0xffffffffff0f7424 */ /* 0x000fce00078e00ff */
[----:B------:R-:W-:Y:S05]  /*6c40*/  WARPSYNC.COLLECTIVE R15, `(.L_x_121) ;  /* 0x000000000f0c7348 */ /* 0x000fea0003c00000 */
[----:B------:R-:W-:Y:S02]  /*6c50*/  ELECT P6, UR62, PT ;  /* 0x00000000003e782f */ /* 0x000fe400038c0000 */
[----:B------:R-:W-:Y:S01]  /*6c60*/  MOV R14, UR62 ;  /* 0x0000003e000e7c02 */ /* 0x000fe20008000f00 */
[----:B------:R-:W-:Y:S10]  /*6c70*/  ENDCOLLECTIVE ;  /* 0x000000000000791b */ /* 0x000ff40003800000 */
.L_x_121:
[----:B------:R-:W-:Y:S05]  /*6c80*/  BSYNC B1 ;  /* 0x0000000000017941 */ /* 0x000fea0003800000 */
.L_x_120:
[----:B------:R-:W-:Y:S05]  /*6c90*/  BRA `(.L_x_122) ;  /* 0xffffffec00f07947 */ /* 0x000fea000383ffff */
.L_x_106:
[----:B-1----:R1:W2:Y:S02]  /*6ca0*/  SYNCS.PHASECHK.TRANS64.TRYWAIT P0, [R20+URZ+0x10], R13 ;  /* 0x0000100d140075a7 */ /* 0x0022a4000800017f */
[----:B--2---:R-:W-:Y:S05]  /*6cb0*/  @!P0 NANOSLEEP.SYNCS 0x989680 ;  /* 0x009896800000895d */ /* 0x004fea0003900000 */
[----:B------:R-:W2:Y:S02]  /*6cc0*/  @!P0 SYNCS.PHASECHK.TRANS64 P0, [R20+URZ+0x10], R13 ;  /* 0x0000100d140085a7 */ /* 0x000ea4000800007f */
[----:B--2---:R-:W-:Y:S05]  /*6cd0*/  @!P0 BRA `(.L_x_106) ;  /* 0xfffffffc00f08947 */ /* 0x004fea000383ffff */
[----:B------:R-:W-:Y:S05]  /*6ce0*/  BRA `(.L_x_123) ;  /* 0xfffffff0002c7947 */ /* 0x000fea000383ffff */
.L_x_114:
[----:B------:R-:W-:Y:S01]  /*6cf0*/  BSSY B0, `(.L_x_124) ;  /* 0x0000006000007945 */ /* 0x000fe20003800000 */
[----:B------:R-:W-:-:S07]  /*6d00*/  IMAD.MOV.U32 R15, RZ, RZ, -0x1 ;  /* 0xffffffffff0f7424 */ /* 0x000fce00078e00ff */
[----:B------:R-:W-:Y:S05]  /*6d10*/  WARPSYNC.COLLECTIVE R15, `(.L_x_125) ;  /* 0x000000000f0c7348 */ /* 0x000fea0003c00000 */
[----:B------:R-:W-:Y:S02]  /*6d20*/  ELECT P6, UR62, PT ;  /* 0x00000000003e782f */ /* 0x000fe400038c0000 */
[----:B------:R-:W-:Y:S01]  /*6d30*/  MOV R14, UR62 ;  /* 0x0000003e000e7c02 */ /* 0x000fe20008000f00 */
[----:B------:R-:W-:Y:S10]  /*6d40*/  ENDCOLLECTIVE ;  /* 0x000000000000791b */ /* 0x000ff40003800000 */
.L_x_125:
[----:B------:R-:W-:Y:S05]  /*6d50*/  BSYNC B0 ;  /* 0x0000000000007941 */ /* 0x000fea0003800000 */
.L_x_124:
[----:B------:R-:W-:Y:S05]  /*6d60*/  BRA `(.L_x_126) ;  /* 0xfffffffc00187947 */ /* 0x000fea000383ffff */
.L_x_118:
[----:B0-----:R0:W1:Y:S02]  /*6d70*/  SYNCS.PHASECHK.TRANS64.TRYWAIT P0, [R5+URZ], R2 ;  /* 0x00000002050075a7 */ /* 0x001064000800017f */
[----:B-1----:R-:W-:Y:S05]  /*6d80*/  @!P0 NANOSLEEP.SYNCS 0x989680 ;  /* 0x009896800000895d */ /* 0x002fea0003900000 */
[----:B------:R-:W1:Y:S02]  /*6d90*/  @!P0 SYNCS.PHASECHK.TRANS64 P0, [R5+URZ], R2 ;  /* 0x00000002050085a7 */ /* 0x000e64000800007f */
[----:B-1----:R-:W-:Y:S05]  /*6da0*/  @!P0 BRA `(.L_x_118) ;  /* 0xfffffffc00f08947 */ /* 0x002fea000383ffff */
[----:B------:R-:W-:Y:S05]  /*6db0*/  BRA `(.L_x_127) ;  /* 0xfffffffc00507947 */ /* 0x000fea000383ffff */
.L_x_128:
[----:B------:R-:W-:-:S00]  /*6dc0*/  BRA `(.L_x_128) ;  /* 0xfffffffc00fc7947 */ /* 0x000fc0000383ffff */
[----:B------:R-:W-:-:S00]  /*6dd0*/  NOP ;  /* 0x0000000000007918 */ /* 0x000fc00000000000 */
        /* <DEDUP_REMOVED lines=10> */
.L_x_129:


//--------------------- .nv.global.init           --------------------------
	.section	.nv.global.init,"aw",@progbits
.nv.global.init:
	.type		$str$22,@object
	.size		$str$22,($str$23 - $str$22)
$str$22:
        /*0000*/ 	.byte	0x6b, 0x5f, 0x74, 0x69, 0x6c, 0x65, 0x5f, 0x63, 0x6f, 0x75, 0x6e, 0x74, 0x20, 0x3e, 0x3d, 0x20
        /*0010*/ 	.byte	0x31, 0x00
	.type		$str$23,@object
	.size		$str$23,(__unnamed_1 - $str$23)
$str$23:
        /*0012*/ 	.byte	0x2f, 0x74, 0x6d, 0x70, 0x2f, 0x63, 0x75, 0x74, 0x6c, 0x61, 0x73, 0x73, 0x5f, 0x73, 0x77, 0x65
        /*0022*/ 	.byte	0x65, 0x70, 0x5f, 0x73, 0x72, 0x63, 0x2f, 0x69, 0x6e, 0x63, 0x6c, 0x75, 0x64, 0x65, 0x2f, 0x63
        /*0032*/ 	.byte	0x75, 0x74, 0x6c, 0x61, 0x73, 0x73, 0x2f, 0x67, 0x65, 0x6d, 0x6d, 0x2f, 0x63, 0x6f, 0x6c, 0x6c
        /*0042*/ 	.byte	0x65, 0x63, 0x74, 0x69, 0x76, 0x65, 0x2f, 0x73, 0x6d, 0x39, 0x30, 0x5f, 0x6d, 0x6d, 0x61, 0x5f
        /*0052*/ 	.byte	0x74, 0x6d, 0x61, 0x5f, 0x67, 0x6d, 0x6d, 0x61, 0x5f, 0x73, 0x73, 0x5f, 0x77, 0x61, 0x72, 0x70
        /*0062*/ 	.byte	0x73, 0x70, 0x65, 0x63, 0x69, 0x61, 0x6c, 0x69, 0x7a, 0x65, 0x64, 0x2e, 0x68, 0x70, 0x70, 0x00
	.type		__unnamed_1,@object
	.size		__unnamed_1,(.L_0 - __unnamed_1)
__unnamed_1:
        /*0072*/ 	.byte	0x76, 0x6f, 0x69, 0x64, 0x20, 0x63, 0x75, 0x74, 0x6c, 0x61, 0x73, 0x73, 0x3a, 0x3a, 0x67, 0x65
        /* <DEDUP_REMOVED lines=178> */
        /*0ba2*/ 	.byte	0x00
.L_0:


//--------------------- .nv.shared._ZN7cutlass13device_kernelINS_4gemm6kernel13GemmUniversalIN4cute5tupleIJiiiiEEENS1_10collective13CollectiveMmaINS1_34MainloopSm90TmaGmmaWarpSpecializedILi2ENS5_IJNS4_1CILi4EEESB_NSA_ILi1EEEEEENS1_35KernelTmaWarpSpecializedCooperativeEEENS5_IJNSA_ILi128EEENSA_ILi64EEESG_EEENS_10tfloat32_tENS5_IJlSC_lEEESJ_SK_NS4_8TiledMMAINS4_8MMA_AtomIJNS4_4SM904GMMA29MMA_64x64x8_F32TF32TF32_SS_TNILNSO_7ScaleInE1ELSQ_1EEEEEENS4_6LayoutINS5_IJNSA_ILi2EEESC_SC_EEENS5_IJSC_NSA_ILi0EEESW_EEEEENS5_IJNS4_10UnderscoreESZ_SZ_EEEEENS4_23SM90_TMA_LOAD_MULTICASTENS4_14ComposedLayoutINS4_7SwizzleILi3ELi4ELi3EEENS4_18smem_ptr_flag_bitsILi32EEENST_INS5_IJNSA_ILi8EEENSA_ILi32EEEEEENS5_IJS19_SC_EEEEEEEvNS4_8identityES12_S1D_vS1E_EENS_8epilogue10collective6detail29Sm90TmaWarpSpecializedAdapterINS1H_15DefaultEpilogueISJ_SK_SK_NS1G_6thread17LinearCombinationISJ_Li1EffLNS1L_9ScaleType4KindE0ELNS_15FloatRoundStyleE2ESJ_EENS1_15EpilogueDefaultEEEEEvvEEEEvNT_6ParamsE --------------------------
	.section	.nv.shared._ZN7cutlass13device_kernelINS_4gemm6kernel13GemmUniversalIN4cute5tupleIJiiiiEEENS1_10collective13CollectiveMmaINS1_34MainloopSm90TmaGmmaWarpSpecializedILi2ENS5_IJNS4_1CILi4EEESB_NSA_ILi1EEEEEENS1_35KernelTmaWarpSpecializedCooperativeEEENS5_IJNSA_ILi128EEENSA_ILi64EEESG_EEENS_10tfloat32_tENS5_IJlSC_lEEESJ_SK_NS4_8TiledMMAINS4_8MMA_AtomIJNS4_4SM904GMMA29MMA_64x64x8_F32TF32TF32_SS_TNILNSO_7ScaleInE1ELSQ_1EEEEEENS4_6LayoutINS5_IJNSA_ILi2EEESC_SC_EEENS5_IJSC_NSA_ILi0EEESW_EEEEENS5_IJNS4_10UnderscoreESZ_SZ_EEEEENS4_23SM90_TMA_LOAD_MULTICASTENS4_14ComposedLayoutINS4_7SwizzleILi3ELi4ELi3EEENS4_18smem_ptr_flag_bitsILi32EEENST_INS5_IJNSA_ILi8EEENSA_ILi32EEEEEENS5_IJS19_SC_EEEEEEEvNS4_8identityES12_S1D_vS1E_EENS_8epilogue10collective6detail29Sm90TmaWarpSpecializedAdapterINS1H_15DefaultEpilogueISJ_SK_SK_NS1G_6thread17LinearCombinationISJ_Li1EffLNS1L_9ScaleType4KindE0ELNS_15FloatRoundStyleE2ESJ_EENS1_15EpilogueDefaultEEEEEvvEEEEvNT_6ParamsE,"aw",@nobits
	.sectionflags	@""
	.align	16
	.zero		1024


//--------------------- .nv.shared.reserved.0     --------------------------
	.section	.nv.shared.reserved.0,"aw",@nobits
	.weak		__nv_reservedSMEM_offset_0_alias
	.size		__nv_reservedSMEM_offset_0_alias, 0, 0
	.other		__nv_reservedSMEM_offset_0_alias,@"STO_CUDA_RESERVED_SHARED STV_DEFAULT"
__nv_reservedSMEM_offset_0_alias:
	.zero		0


//--------------------- .nv.global                --------------------------
	.section	.nv.global,"aw",@nobits
.nv.global:
	.type		_ZN40_INTERNAL_ccc7850f_4_k_cu_b8f827b1_324144cute1_E,@object
	.size		_ZN40_INTERNAL_ccc7850f_4_k_cu_b8f827b1_324144cute1_E,(_ZN40_INTERNAL_ccc7850f_4_k_cu_b8f827b1_324144cuda3std3__45__cpo6cbeginE - _ZN40_INTERNAL_ccc7850f_4_k_cu_b8f827b1_324144cute1_E)
_ZN40_INTERNAL_ccc7850f_4_k_cu_b8f827b1_324144cute1_E:
	.zero		1
	.type		_ZN40_INTERNAL_ccc7850f_4_k_cu_b8f827b1_324144cuda3std3__45__cpo6cbeginE,@object
	.size		_ZN40_INTERNAL_ccc7850f_4_k_cu_b8f827b1_324144cuda3std3__45__cpo6cbeginE,(_ZN40_INTERNAL_ccc7850f_4_k_cu_b8f827b1_324144cuda3std3__48in_placeE - _ZN40_INTERNAL_ccc7850f_4_k_cu_b8f827b1_324144cuda3std3__45__cpo6cbeginE)
_ZN40_INTERNAL_ccc7850f_4_k_cu_b8f827b1_324144cuda3std3__45__cpo6cbeginE:
	.zero		1
	.type		_ZN40_INTERNAL_ccc7850f_4_k_cu_b8f827b1_324144cuda3std3__48in_placeE,@object
	.size		_ZN40_INTERNAL_ccc7850f_4_k_cu_b8f827b1_324144cuda3std3__48in_placeE,(_ZN40_INTERNAL_ccc7850f_4_k_cu_b8f827b1_324144cuda3std6ranges3__45__cpo9iter_moveE - _ZN40_INTERNAL_ccc7850f_4_k_cu_b8f827b1_324144cuda3std3__48in_placeE)
_ZN40_INTERNAL_ccc7850f_4_k_cu_b8f827b1_324144cuda3std3__48in_placeE:
	.zero		1
	.type		_ZN40_INTERNAL_ccc7850f_4_k_cu_b8f827b1_324144cuda3std6ranges3__45__cpo9iter_moveE,@object
	.size		_ZN40_INTERNAL_ccc7850f_4_k_cu_b8f827b1_324144cuda3std6ranges3__45__cpo9iter_moveE,(_ZN40_INTERNAL_ccc7850f_4_k_cu_b8f827b1_324144cuda3std3__45__cpo5beginE - _ZN40_INTERNAL_ccc7850f_4_k_cu_b8f827b1_324144cuda3std6ranges3__45__cpo9iter_moveE)
_ZN40_INTERNAL_ccc7850f_4_k_cu_b8f827b1_324144cuda3std6ranges3__45__cpo9iter_moveE:
	.zero		1
	.type		_ZN40_INTERNAL_ccc7850f_4_k_cu_b8f827b1_324144cuda3std3__45__cpo5beginE,@object
	.size		_ZN40_INTERNAL_ccc7850f_4_k_cu_b8f827b1_324144cuda3std3__45__cpo5beginE,(_ZN40_INTERNAL_ccc7850f_4_k_cu_b8f827b1_324144cuda3std3__442_GLOBAL__N__ccc7850f_4_k_cu_b8f827b1_324146ignoreE - _ZN40_INTERNAL_ccc7850f_4_k_cu_b8f827b1_324144cuda3std3__45__cpo5beginE)
_ZN40_INTERNAL_ccc7850f_4_k_cu_b8f827b1_324144cuda3std3__45__cpo5beginE:
	.zero		1
	.type		_ZN40_INTERNAL_ccc7850f_4_k_cu_b8f827b1_324144cuda3std3__442_GLOBAL__N__ccc7850f_4_k_cu_b8f827b1_324146ignoreE,@object
	.size		_ZN40_INTERNAL_ccc7850f_4_k_cu_b8f827b1_324144cuda3std3__442_GLOBAL__N__ccc7850f_4_k_cu_b8f827b1_324146ignoreE,(_ZN40_INTERNAL_ccc7850f_4_k_cu_b8f827b1_324144cute7productE - _ZN40_INTERNAL_ccc7850f_4_k_cu_b8f827b1_324144cuda3std3__442_GLOBAL__N__ccc7850f_4_k_cu_b8f827b1_324146ignoreE)
_ZN40_INTERNAL_ccc7850f_4_k_cu_b8f827b1_324144cuda3std3__442_GLOBAL__N__ccc7850f_4_k_cu_b8f827b1_324146ignoreE:
	.zero		1
	.type		_ZN40_INTERNAL_ccc7850f_4_k_cu_b8f827b1_324144cute7productE,@object
	.size		_ZN40_INTERNAL_ccc7850f_4_k_cu_b8f827b1_324144cute7productE,(_ZN40_INTERNAL_ccc7850f_4_k_cu_b8f827b1_324144cuda3std3__45__cpo3endE - _ZN40_INTERNAL_ccc7850f_4_k_cu_b8f827b1_324144cute7productE)
_ZN40_INTERNAL_ccc7850f_4_k_cu_b8f827b1_324144cute7productE:
	.zero		1
	.type		_ZN40_INTERNAL_ccc7850f_4_k_cu_b8f827b1_324144cuda3std3__45__cpo3endE,@object
	.size		_ZN40_INTERNAL_ccc7850f_4_k_cu_b8f827b1_324144cuda3std3__45__cpo3endE,(_ZN40_INTERNAL_ccc7850f_4_k_cu_b8f827b1_324144cuda3std3__419piecewise_constructE - _ZN40_INTERNAL_ccc7850f_4_k_cu_b8f827b1_324144cuda3std3__45__cpo3endE)
_ZN40_INTERNAL_ccc7850f_4_k_cu_b8f827b1_324144cuda3std3__45__cpo3endE:
	.zero		1
	.type		_ZN40_INTERNAL_ccc7850f_4_k_cu_b8f827b1_324144cuda3std3__419piecewise_constructE,@object
	.size		_ZN40_INTERNAL_ccc7850f_4_k_cu_b8f827b1_324144cuda3std3__419piecewise_constructE,(_ZN40_INTERNAL_ccc7850f_4_k_cu_b8f827b1_324144cuda3std3__45__cpo4cendE - _ZN40_INTERNAL_ccc7850f_4_k_cu_b8f827b1_324144cuda3std3__419piecewise_constructE)
_ZN40_INTERNAL_ccc7850f_4_k_cu_b8f827b1_324144cuda3std3__419piecewise_constructE:
	.zero		1
	.type		_ZN40_INTERNAL_ccc7850f_4_k_cu_b8f827b1_324144cuda3std3__45__cpo4cendE,@object
	.size		_ZN40_INTERNAL_ccc7850f_4_k_cu_b8f827b1_324144cuda3std3__45__cpo4cendE,(_ZN40_INTERNAL_ccc7850f_4_k_cu_b8f827b1_324144cuda3std6ranges3__45__cpo4swapE - _ZN40_INTERNAL_ccc7850f_4_k_cu_b8f827b1_324144cuda3std3__45__cpo4cendE)
_ZN40_INTERNAL_ccc7850f_4_k_cu_b8f827b1_324144cuda3std3__45__cpo4cendE:
	.zero		1
	.type		_ZN40_INTERNAL_ccc7850f_4_k_cu_b8f827b1_324144cuda3std6ranges3__45__cpo4swapE,@object
	.size		_ZN40_INTERNAL_ccc7850f_4_k_cu_b8f827b1_324144cuda3std6ranges3__45__cpo4swapE,(.L_8 - _ZN40_INTERNAL_ccc7850f_4_k_cu_b8f827b1_324144cuda3std6ranges3__45__cpo4swapE)
_ZN40_INTERNAL_ccc7850f_4_k_cu_b8f827b1_324144cuda3std6ranges3__45__cpo4swapE:
	.zero		1
.L_8:


//--------------------- .nv.constant0._ZN7cutlass13device_kernelINS_4gemm6kernel13GemmUniversalIN4cute5tupleIJiiiiEEENS1_10collective13CollectiveMmaINS1_34MainloopSm90TmaGmmaWarpSpecializedILi2ENS5_IJNS4_1CILi4EEESB_NSA_ILi1EEEEEENS1_35KernelTmaWarpSpecializedCooperativeEEENS5_IJNSA_ILi128EEENSA_ILi64EEESG_EEENS_10tfloat32_tENS5_IJlSC_lEEESJ_SK_NS4_8TiledMMAINS4_8MMA_AtomIJNS4_4SM904GMMA29MMA_64x64x8_F32TF32TF32_SS_TNILNSO_7ScaleInE1ELSQ_1EEEEEENS4_6LayoutINS5_IJNSA_ILi2EEESC_SC_EEENS5_IJSC_NSA_ILi0EEESW_EEEEENS5_IJNS4_10UnderscoreESZ_SZ_EEEEENS4_23SM90_TMA_LOAD_MULTICASTENS4_14ComposedLayoutINS4_7SwizzleILi3ELi4ELi3EEENS4_18smem_ptr_flag_bitsILi32EEENST_INS5_IJNSA_ILi8EEENSA_ILi32EEEEEENS5_IJS19_SC_EEEEEEEvNS4_8identityES12_S1D_vS1E_EENS_8epilogue10collective6detail29Sm90TmaWarpSpecializedAdapterINS1H_15DefaultEpilogueISJ_SK_SK_NS1G_6thread17LinearCombinationISJ_Li1EffLNS1L_9ScaleType4KindE0ELNS_15FloatRoundStyleE2ESJ_EENS1_15EpilogueDefaultEEEEEvvEEEEvNT_6ParamsE --------------------------
	.section	.nv.constant0._ZN7cutlass13device_kernelINS_4gemm6kernel13GemmUniversalIN4cute5tupleIJiiiiEEENS1_10collective13CollectiveMmaINS1_34MainloopSm90TmaGmmaWarpSpecializedILi2ENS5_IJNS4_1CILi4EEESB_NSA_ILi1EEEEEENS1_35KernelTmaWarpSpecializedCooperativeEEENS5_IJNSA_ILi128EEENSA_ILi64EEESG_EEENS_10tfloat32_tENS5_IJlSC_lEEESJ_SK_NS4_8TiledMMAINS4_8MMA_AtomIJNS4_4SM904GMMA29MMA_64x64x8_F32TF32TF32_SS_TNILNSO_7ScaleInE1ELSQ_1EEEEEENS4_6LayoutINS5_IJNSA_ILi2EEESC_SC_EEENS5_IJSC_NSA_ILi0EEESW_EEEEENS5_IJNS4_10UnderscoreESZ_SZ_EEEEENS4_23SM90_TMA_LOAD_MULTICASTENS4_14ComposedLayoutINS4_7SwizzleILi3ELi4ELi3EEENS4_18smem_ptr_flag_bitsILi32EEENST_INS5_IJNSA_ILi8EEENSA_ILi32EEEEEENS5_IJS19_SC_EEEEEEEvNS4_8identityES12_S1D_vS1E_EENS_8epilogue10collective6detail29Sm90TmaWarpSpecializedAdapterINS1H_15DefaultEpilogueISJ_SK_SK_NS1G_6thread17LinearCombinationISJ_Li1EffLNS1L_9ScaleType4KindE0ELNS_15FloatRoundStyleE2ESJ_EENS1_15EpilogueDefaultEEEEEvvEEEEvNT_6ParamsE,"a",@progbits
	.sectionflags	@""
	.align	4
.nv.constant0._ZN7cutlass13device_kernelINS_4gemm6kernel13GemmUniversalIN4cute5tupleIJiiiiEEENS1_10collective13CollectiveMmaINS1_34MainloopSm90TmaGmmaWarpSpecializedILi2ENS5_IJNS4_1CILi4EEESB_NSA_ILi1EEEEEENS1_35KernelTmaWarpSpecializedCooperativeEEENS5_IJNSA_ILi128EEENSA_ILi64EEESG_EEENS_10tfloat32_tENS5_IJlSC_lEEESJ_SK_NS4_8TiledMMAINS4_8MMA_AtomIJNS4_4SM904GMMA29MMA_64x64x8_F32TF32TF32_SS_TNILNSO_7ScaleInE1ELSQ_1EEEEEENS4_6LayoutINS5_IJNSA_ILi2EEESC_SC_EEENS5_IJSC_NSA_ILi0EEESW_EEEEENS5_IJNS4_10UnderscoreESZ_SZ_EEEEENS4_23SM90_TMA_LOAD_MULTICASTENS4_14ComposedLayoutINS4_7SwizzleILi3ELi4ELi3EEENS4_18smem_ptr_flag_bitsILi32EEENST_INS5_IJNSA_ILi8EEENSA_ILi32EEEEEENS5_IJS19_SC_EEEEEEEvNS4_8identityES12_S1D_vS1E_EENS_8epilogue10collective6detail29Sm90TmaWarpSpecializedAdapterINS1H_15DefaultEpilogueISJ_SK_SK_NS1G_6thread17LinearCombinationISJ_Li1EffLNS1L_9ScaleType4KindE0ELNS_15FloatRoundStyleE2ESJ_EENS1_15EpilogueDefaultEEEEEvvEEEEvNT_6ParamsE:
	.zero		1664


//--------------------- SYMBOLS --------------------------

	.type		.nv.reservedSmem.offset0,@object
	.size		.nv.reservedSmem.offset0,0x4
	.type		__assertfail,@function
